//
// Generated by NVIDIA NVVM Compiler
//
// Compiler Build ID: CL-36424714
// Cuda compilation tools, release 13.0, V13.0.88
// Based on NVVM 20.0.0
//

.version 9.0
.target sm_100
.address_size 64

	// .globl	_Z12insertValuesPiiiii
.extern .func  (.param .b32 func_retval0) vprintf
(
	.param .b64 vprintf_param_0,
	.param .b64 vprintf_param_1
)
;
.global .align 1 .b8 $str[21] = {112, 111, 115, 58, 32, 40, 37, 100, 44, 37, 117, 41, 32, 10, 32, 37, 105, 32, 32, 10};
.global .align 1 .b8 $str$1[20] = {65, 114, 114, 97, 121, 32, 102, 114, 111, 109, 32, 107, 101, 114, 110, 101, 108, 58, 10};
.global .align 1 .b8 $str$2[8] = {37, 100, 58, 37, 105, 32, 32};
.global .align 1 .b8 $str$3[2] = {10};

.visible .entry _Z12insertValuesPiiiii(
	.param .u64 .ptr .align 1 _Z12insertValuesPiiiii_param_0,
	.param .u32 _Z12insertValuesPiiiii_param_1,
	.param .u32 _Z12insertValuesPiiiii_param_2,
	.param .u32 _Z12insertValuesPiiiii_param_3,
	.param .u32 _Z12insertValuesPiiiii_param_4
)
{
	.local .align 8 .b8 	__local_depot0[16];
	.reg .b64 	%SP;
	.reg .b64 	%SPL;
	.reg .pred 	%p<2>;
	.reg .b32 	%r<16>;
	.reg .b64 	%rd<9>;

	mov.u64 	%SPL, __local_depot0;
	cvta.local.u64 	%SP, %SPL;
	ld.param.u64 	%rd1, [_Z12insertValuesPiiiii_param_0];
	ld.param.u32 	%r1, [_Z12insertValuesPiiiii_param_1];
	ld.param.u32 	%r2, [_Z12insertValuesPiiiii_param_2];
	ld.param.u32 	%r3, [_Z12insertValuesPiiiii_param_4];
	cvta.to.global.u64 	%rd2, %rd1;
	add.u64 	%rd3, %SP, 0;
	add.u64 	%rd4, %SPL, 0;
	mov.u32 	%r4, %tid.x;
	mov.u32 	%r5, %ctaid.x;
	mov.u32 	%r6, %ntid.x;
	mad.lo.s32 	%r7, %r5, %r6, %r4;
	add.s32 	%r8, %r2, %r7;
	setp.lt.s32 	%p1, %r1, %r3;
	sub.s32 	%r9, %r1, %r7;
	not.b32 	%r10, %r7;
	add.s32 	%r11, %r3, %r10;
	selp.b32 	%r12, %r9, %r11, %p1;
	mad.lo.s32 	%r13, %r3, %r8, %r12;
	mul.wide.s32 	%rd5, %r13, 4;
	add.s64 	%rd6, %rd2, %rd5;
	st.global.u32 	[%rd6], %r1;
	st.local.v2.u32 	[%rd4], {%r8, %r12};
	st.local.u32 	[%rd4+8], %r1;
	mov.u64 	%rd7, $str;
	cvta.global.u64 	%rd8, %rd7;
	{ // callseq 0, 0
	.param .b64 param0;
	st.param.b64 	[param0], %rd8;
	.param .b64 param1;
	st.param.b64 	[param1], %rd3;
	.param .b32 retval0;
	call.uni (retval0), 
	vprintf, 
	(
	param0, 
	param1
	);
	ld.param.b32 	%r14, [retval0];
	} // callseq 0
	ret;

}
	// .globl	_Z8printArrPiii
.visible .entry _Z8printArrPiii(
	.param .u64 .ptr .align 1 _Z8printArrPiii_param_0,
	.param .u32 _Z8printArrPiii_param_1,
	.param .u32 _Z8printArrPiii_param_2
)
{
	.local .align 8 .b8 	__local_depot1[8];
	.reg .b64 	%SP;
	.reg .b64 	%SPL;
	.reg .pred 	%p<17>;
	.reg .b32 	%r<181>;
	.reg .b64 	%rd<57>;

	mov.u64 	%SPL, __local_depot1;
	cvta.local.u64 	%SP, %SPL;
	ld.param.u64 	%rd4, [_Z8printArrPiii_param_0];
	ld.param.u32 	%r22, [_Z8printArrPiii_param_1];
	cvta.to.global.u64 	%rd1, %rd4;
	mov.u64 	%rd5, $str$1;
	cvta.global.u64 	%rd6, %rd5;
	{ // callseq 1, 0
	.param .b64 param0;
	st.param.b64 	[param0], %rd6;
	.param .b64 param1;
	st.param.b64 	[param1], 0;
	.param .b32 retval0;
	call.uni (retval0), 
	vprintf, 
	(
	param0, 
	param1
	);
	ld.param.b32 	%r24, [retval0];
	} // callseq 1
	setp.lt.s32 	%p1, %r22, 1;
	@%p1 bra 	$L__BB1_23;
	ld.param.u32 	%r170, [_Z8printArrPiii_param_2];
	setp.lt.s32 	%p2, %r170, 1;
	@%p2 bra 	$L__BB1_17;
	ld.param.u32 	%r171, [_Z8printArrPiii_param_2];
	and.b32  	%r1, %r171, 15;
	and.b32  	%r2, %r171, 7;
	and.b32  	%r3, %r171, 3;
	mov.b32 	%r174, 0;
	mov.u64 	%rd53, $str$3;
	add.u64 	%rd17, %SP, 0;
	mov.u64 	%rd40, $str$2;
$L__BB1_3:
	ld.param.u32 	%r172, [_Z8printArrPiii_param_2];
	setp.lt.u32 	%p7, %r172, 16;
	mul.lo.s32 	%r5, %r174, %r172;
	mov.b32 	%r177, 0;
	@%p7 bra 	$L__BB1_6;
	mov.b32 	%r175, 0;
$L__BB1_5:
	.pragma "nounroll";
	ld.param.u32 	%r173, [_Z8printArrPiii_param_2];
	add.s32 	%r41, %r175, %r5;
	mul.wide.u32 	%rd11, %r41, 4;
	add.s64 	%rd12, %rd1, %rd11;
	ld.global.u32 	%r42, [%rd12];
	add.u64 	%rd13, %SP, 0;
	add.u64 	%rd14, %SPL, 0;
	st.local.v2.u32 	[%rd14], {%r41, %r42};
	mov.u64 	%rd15, $str$2;
	cvta.global.u64 	%rd16, %rd15;
	{ // callseq 7, 0
	.param .b64 param0;
	st.param.b64 	[param0], %rd16;
	.param .b64 param1;
	st.param.b64 	[param1], %rd13;
	.param .b32 retval0;
	call.uni (retval0), 
	vprintf, 
	(
	param0, 
	param1
	);
	ld.param.b32 	%r43, [retval0];
	} // callseq 7
	add.s32 	%r45, %r41, 1;
	ld.global.u32 	%r46, [%rd12+4];
	st.local.v2.u32 	[%rd14], {%r45, %r46};
	{ // callseq 8, 0
	.param .b64 param0;
	st.param.b64 	[param0], %rd16;
	.param .b64 param1;
	st.param.b64 	[param1], %rd13;
	.param .b32 retval0;
	call.uni (retval0), 
	vprintf, 
	(
	param0, 
	param1
	);
	ld.param.b32 	%r47, [retval0];
	} // callseq 8
	add.s32 	%r49, %r41, 2;
	ld.global.u32 	%r50, [%rd12+8];
	st.local.v2.u32 	[%rd14], {%r49, %r50};
	{ // callseq 9, 0
	.param .b64 param0;
	st.param.b64 	[param0], %rd16;
	.param .b64 param1;
	st.param.b64 	[param1], %rd13;
	.param .b32 retval0;
	call.uni (retval0), 
	vprintf, 
	(
	param0, 
	param1
	);
	ld.param.b32 	%r51, [retval0];
	} // callseq 9
	add.s32 	%r53, %r41, 3;
	ld.global.u32 	%r54, [%rd12+12];
	st.local.v2.u32 	[%rd14], {%r53, %r54};
	{ // callseq 10, 0
	.param .b64 param0;
	st.param.b64 	[param0], %rd16;
	.param .b64 param1;
	st.param.b64 	[param1], %rd13;
	.param .b32 retval0;
	call.uni (retval0), 
	vprintf, 
	(
	param0, 
	param1
	);
	ld.param.b32 	%r55, [retval0];
	} // callseq 10
	add.s32 	%r57, %r41, 4;
	ld.global.u32 	%r58, [%rd12+16];
	st.local.v2.u32 	[%rd14], {%r57, %r58};
	{ // callseq 11, 0
	.param .b64 param0;
	st.param.b64 	[param0], %rd16;
	.param .b64 param1;
	st.param.b64 	[param1], %rd13;
	.param .b32 retval0;
	call.uni (retval0), 
	vprintf, 
	(
	param0, 
	param1
	);
	ld.param.b32 	%r59, [retval0];
	} // callseq 11
	add.s32 	%r61, %r41, 5;
	ld.global.u32 	%r62, [%rd12+20];
	st.local.v2.u32 	[%rd14], {%r61, %r62};
	{ // callseq 12, 0
	.param .b64 param0;
	st.param.b64 	[param0], %rd16;
	.param .b64 param1;
	st.param.b64 	[param1], %rd13;
	.param .b32 retval0;
	call.uni (retval0), 
	vprintf, 
	(
	param0, 
	param1
	);
	ld.param.b32 	%r63, [retval0];
	} // callseq 12
	add.s32 	%r65, %r41, 6;
	ld.global.u32 	%r66, [%rd12+24];
	st.local.v2.u32 	[%rd14], {%r65, %r66};
	{ // callseq 13, 0
	.param .b64 param0;
	st.param.b64 	[param0], %rd16;
	.param .b64 param1;
	st.param.b64 	[param1], %rd13;
	.param .b32 retval0;
	call.uni (retval0), 
	vprintf, 
	(
	param0, 
	param1
	);
	ld.param.b32 	%r67, [retval0];
	} // callseq 13
	add.s32 	%r69, %r41, 7;
	ld.global.u32 	%r70, [%rd12+28];
	st.local.v2.u32 	[%rd14], {%r69, %r70};
	{ // callseq 14, 0
	.param .b64 param0;
	st.param.b64 	[param0], %rd16;
	.param .b64 param1;
	st.param.b64 	[param1], %rd13;
	.param .b32 retval0;
	call.uni (retval0), 
	vprintf, 
	(
	param0, 
	param1
	);
	ld.param.b32 	%r71, [retval0];
	} // callseq 14
	add.s32 	%r73, %r41, 8;
	ld.global.u32 	%r74, [%rd12+32];
	st.local.v2.u32 	[%rd14], {%r73, %r74};
	{ // callseq 15, 0
	.param .b64 param0;
	st.param.b64 	[param0], %rd16;
	.param .b64 param1;
	st.param.b64 	[param1], %rd13;
	.param .b32 retval0;
	call.uni (retval0), 
	vprintf, 
	(
	param0, 
	param1
	);
	ld.param.b32 	%r75, [retval0];
	} // callseq 15
	add.s32 	%r77, %r41, 9;
	ld.global.u32 	%r78, [%rd12+36];
	st.local.v2.u32 	[%rd14], {%r77, %r78};
	{ // callseq 16, 0
	.param .b64 param0;
	st.param.b64 	[param0], %rd16;
	.param .b64 param1;
	st.param.b64 	[param1], %rd13;
	.param .b32 retval0;
	call.uni (retval0), 
	vprintf, 
	(
	param0, 
	param1
	);
	ld.param.b32 	%r79, [retval0];
	} // callseq 16
	add.s32 	%r81, %r41, 10;
	ld.global.u32 	%r82, [%rd12+40];
	st.local.v2.u32 	[%rd14], {%r81, %r82};
	{ // callseq 17, 0
	.param .b64 param0;
	st.param.b64 	[param0], %rd16;
	.param .b64 param1;
	st.param.b64 	[param1], %rd13;
	.param .b32 retval0;
	call.uni (retval0), 
	vprintf, 
	(
	param0, 
	param1
	);
	ld.param.b32 	%r83, [retval0];
	} // callseq 17
	add.s32 	%r85, %r41, 11;
	ld.global.u32 	%r86, [%rd12+44];
	st.local.v2.u32 	[%rd14], {%r85, %r86};
	{ // callseq 18, 0
	.param .b64 param0;
	st.param.b64 	[param0], %rd16;
	.param .b64 param1;
	st.param.b64 	[param1], %rd13;
	.param .b32 retval0;
	call.uni (retval0), 
	vprintf, 
	(
	param0, 
	param1
	);
	ld.param.b32 	%r87, [retval0];
	} // callseq 18
	add.s32 	%r89, %r41, 12;
	ld.global.u32 	%r90, [%rd12+48];
	st.local.v2.u32 	[%rd14], {%r89, %r90};
	{ // callseq 19, 0
	.param .b64 param0;
	st.param.b64 	[param0], %rd16;
	.param .b64 param1;
	st.param.b64 	[param1], %rd13;
	.param .b32 retval0;
	call.uni (retval0), 
	vprintf, 
	(
	param0, 
	param1
	);
	ld.param.b32 	%r91, [retval0];
	} // callseq 19
	add.s32 	%r93, %r41, 13;
	ld.global.u32 	%r94, [%rd12+52];
	st.local.v2.u32 	[%rd14], {%r93, %r94};
	{ // callseq 20, 0
	.param .b64 param0;
	st.param.b64 	[param0], %rd16;
	.param .b64 param1;
	st.param.b64 	[param1], %rd13;
	.param .b32 retval0;
	call.uni (retval0), 
	vprintf, 
	(
	param0, 
	param1
	);
	ld.param.b32 	%r95, [retval0];
	} // callseq 20
	add.s32 	%r97, %r41, 14;
	ld.global.u32 	%r98, [%rd12+56];
	st.local.v2.u32 	[%rd14], {%r97, %r98};
	{ // callseq 21, 0
	.param .b64 param0;
	st.param.b64 	[param0], %rd16;
	.param .b64 param1;
	st.param.b64 	[param1], %rd13;
	.param .b32 retval0;
	call.uni (retval0), 
	vprintf, 
	(
	param0, 
	param1
	);
	ld.param.b32 	%r99, [retval0];
	} // callseq 21
	add.s32 	%r101, %r41, 15;
	ld.global.u32 	%r102, [%rd12+60];
	st.local.v2.u32 	[%rd14], {%r101, %r102};
	{ // callseq 22, 0
	.param .b64 param0;
	st.param.b64 	[param0], %rd16;
	.param .b64 param1;
	st.param.b64 	[param1], %rd13;
	.param .b32 retval0;
	call.uni (retval0), 
	vprintf, 
	(
	param0, 
	param1
	);
	ld.param.b32 	%r103, [retval0];
	} // callseq 22
	add.s32 	%r175, %r175, 16;
	and.b32  	%r177, %r173, 2147483632;
	setp.eq.s32 	%p8, %r175, %r177;
	@%p8 bra 	$L__BB1_6;
	bra.uni 	$L__BB1_5;
$L__BB1_6:
	setp.eq.s32 	%p9, %r1, 0;
	@%p9 bra 	$L__BB1_16;
	cvta.to.local.u64 	%rd2, %rd17;
	add.s32 	%r105, %r1, -1;
	setp.lt.u32 	%p10, %r105, 7;
	@%p10 bra 	$L__BB1_9;
	add.s32 	%r106, %r177, %r5;
	mul.wide.u32 	%rd18, %r106, 4;
	add.s64 	%rd19, %rd1, %rd18;
	ld.global.u32 	%r107, [%rd19];
	st.local.v2.u32 	[%rd2], {%r106, %r107};
	cvta.global.u64 	%rd21, %rd40;
	{ // callseq 23, 0
	.param .b64 param0;
	st.param.b64 	[param0], %rd21;
	.param .b64 param1;
	st.param.b64 	[param1], %rd17;
	.param .b32 retval0;
	call.uni (retval0), 
	vprintf, 
	(
	param0, 
	param1
	);
	ld.param.b32 	%r108, [retval0];
	} // callseq 23
	add.s32 	%r110, %r106, 1;
	cvt.u64.u32 	%rd23, %r5;
	cvt.u64.u32 	%rd24, %r177;
	add.s64 	%rd25, %rd24, %rd23;
	shl.b64 	%rd26, %rd25, 2;
	add.s64 	%rd27, %rd1, %rd26;
	ld.global.u32 	%r111, [%rd27+4];
	st.local.v2.u32 	[%rd2], {%r110, %r111};
	{ // callseq 24, 0
	.param .b64 param0;
	st.param.b64 	[param0], %rd21;
	.param .b64 param1;
	st.param.b64 	[param1], %rd17;
	.param .b32 retval0;
	call.uni (retval0), 
	vprintf, 
	(
	param0, 
	param1
	);
	ld.param.b32 	%r112, [retval0];
	} // callseq 24
	add.s32 	%r114, %r106, 2;
	ld.global.u32 	%r115, [%rd27+8];
	st.local.v2.u32 	[%rd2], {%r114, %r115};
	{ // callseq 25, 0
	.param .b64 param0;
	st.param.b64 	[param0], %rd21;
	.param .b64 param1;
	st.param.b64 	[param1], %rd17;
	.param .b32 retval0;
	call.uni (retval0), 
	vprintf, 
	(
	param0, 
	param1
	);
	ld.param.b32 	%r116, [retval0];
	} // callseq 25
	add.s32 	%r118, %r106, 3;
	ld.global.u32 	%r119, [%rd27+12];
	st.local.v2.u32 	[%rd2], {%r118, %r119};
	{ // callseq 26, 0
	.param .b64 param0;
	st.param.b64 	[param0], %rd21;
	.param .b64 param1;
	st.param.b64 	[param1], %rd17;
	.param .b32 retval0;
	call.uni (retval0), 
	vprintf, 
	(
	param0, 
	param1
	);
	ld.param.b32 	%r120, [retval0];
	} // callseq 26
	add.s32 	%r122, %r106, 4;
	ld.global.u32 	%r123, [%rd27+16];
	st.local.v2.u32 	[%rd2], {%r122, %r123};
	{ // callseq 27, 0
	.param .b64 param0;
	st.param.b64 	[param0], %rd21;
	.param .b64 param1;
	st.param.b64 	[param1], %rd17;
	.param .b32 retval0;
	call.uni (retval0), 
	vprintf, 
	(
	param0, 
	param1
	);
	ld.param.b32 	%r124, [retval0];
	} // callseq 27
	add.s32 	%r126, %r106, 5;
	ld.global.u32 	%r127, [%rd27+20];
	st.local.v2.u32 	[%rd2], {%r126, %r127};
	{ // callseq 28, 0
	.param .b64 param0;
	st.param.b64 	[param0], %rd21;
	.param .b64 param1;
	st.param.b64 	[param1], %rd17;
	.param .b32 retval0;
	call.uni (retval0), 
	vprintf, 
	(
	param0, 
	param1
	);
	ld.param.b32 	%r128, [retval0];
	} // callseq 28
	add.s32 	%r130, %r106, 6;
	ld.global.u32 	%r131, [%rd27+24];
	st.local.v2.u32 	[%rd2], {%r130, %r131};
	{ // callseq 29, 0
	.param .b64 param0;
	st.param.b64 	[param0], %rd21;
	.param .b64 param1;
	st.param.b64 	[param1], %rd17;
	.param .b32 retval0;
	call.uni (retval0), 
	vprintf, 
	(
	param0, 
	param1
	);
	ld.param.b32 	%r132, [retval0];
	} // callseq 29
	add.s32 	%r134, %r106, 7;
	ld.global.u32 	%r135, [%rd27+28];
	st.local.v2.u32 	[%rd2], {%r134, %r135};
	{ // callseq 30, 0
	.param .b64 param0;
	st.param.b64 	[param0], %rd21;
	.param .b64 param1;
	st.param.b64 	[param1], %rd17;
	.param .b32 retval0;
	call.uni (retval0), 
	vprintf, 
	(
	param0, 
	param1
	);
	ld.param.b32 	%r136, [retval0];
	} // callseq 30
	add.s32 	%r177, %r177, 8;
$L__BB1_9:
	setp.eq.s32 	%p11, %r2, 0;
	@%p11 bra 	$L__BB1_16;
	add.s32 	%r138, %r2, -1;
	setp.lt.u32 	%p12, %r138, 3;
	@%p12 bra 	$L__BB1_12;
	add.s32 	%r139, %r177, %r5;
	mul.wide.u32 	%rd28, %r139, 4;
	add.s64 	%rd29, %rd1, %rd28;
	ld.global.u32 	%r140, [%rd29];
	st.local.v2.u32 	[%rd2], {%r139, %r140};
	cvta.global.u64 	%rd31, %rd40;
	{ // callseq 31, 0
	.param .b64 param0;
	st.param.b64 	[param0], %rd31;
	.param .b64 param1;
	st.param.b64 	[param1], %rd17;
	.param .b32 retval0;
	call.uni (retval0), 
	vprintf, 
	(
	param0, 
	param1
	);
	ld.param.b32 	%r141, [retval0];
	} // callseq 31
	add.s32 	%r143, %r139, 1;
	cvt.u64.u32 	%rd33, %r5;
	cvt.u64.u32 	%rd34, %r177;
	add.s64 	%rd35, %rd34, %rd33;
	shl.b64 	%rd36, %rd35, 2;
	add.s64 	%rd37, %rd1, %rd36;
	ld.global.u32 	%r144, [%rd37+4];
	st.local.v2.u32 	[%rd2], {%r143, %r144};
	{ // callseq 32, 0
	.param .b64 param0;
	st.param.b64 	[param0], %rd31;
	.param .b64 param1;
	st.param.b64 	[param1], %rd17;
	.param .b32 retval0;
	call.uni (retval0), 
	vprintf, 
	(
	param0, 
	param1
	);
	ld.param.b32 	%r145, [retval0];
	} // callseq 32
	add.s32 	%r147, %r139, 2;
	ld.global.u32 	%r148, [%rd37+8];
	st.local.v2.u32 	[%rd2], {%r147, %r148};
	{ // callseq 33, 0
	.param .b64 param0;
	st.param.b64 	[param0], %rd31;
	.param .b64 param1;
	st.param.b64 	[param1], %rd17;
	.param .b32 retval0;
	call.uni (retval0), 
	vprintf, 
	(
	param0, 
	param1
	);
	ld.param.b32 	%r149, [retval0];
	} // callseq 33
	add.s32 	%r151, %r139, 3;
	ld.global.u32 	%r152, [%rd37+12];
	st.local.v2.u32 	[%rd2], {%r151, %r152};
	{ // callseq 34, 0
	.param .b64 param0;
	st.param.b64 	[param0], %rd31;
	.param .b64 param1;
	st.param.b64 	[param1], %rd17;
	.param .b32 retval0;
	call.uni (retval0), 
	vprintf, 
	(
	param0, 
	param1
	);
	ld.param.b32 	%r153, [retval0];
	} // callseq 34
	add.s32 	%r177, %r177, 4;
$L__BB1_12:
	setp.eq.s32 	%p13, %r3, 0;
	@%p13 bra 	$L__BB1_16;
	setp.eq.s32 	%p14, %r3, 1;
	add.s32 	%r14, %r177, %r5;
	mul.wide.u32 	%rd38, %r14, 4;
	add.s64 	%rd39, %rd1, %rd38;
	ld.global.u32 	%r155, [%rd39];
	st.local.v2.u32 	[%rd2], {%r14, %r155};
	cvta.global.u64 	%rd41, %rd40;
	{ // callseq 35, 0
	.param .b64 param0;
	st.param.b64 	[param0], %rd41;
	.param .b64 param1;
	st.param.b64 	[param1], %rd17;
	.param .b32 retval0;
	call.uni (retval0), 
	vprintf, 
	(
	param0, 
	param1
	);
	ld.param.b32 	%r156, [retval0];
	} // callseq 35
	@%p14 bra 	$L__BB1_16;
	setp.eq.s32 	%p15, %r3, 2;
	add.s32 	%r158, %r14, 1;
	cvt.u64.u32 	%rd43, %r5;
	cvt.u64.u32 	%rd44, %r177;
	add.s64 	%rd45, %rd44, %rd43;
	shl.b64 	%rd46, %rd45, 2;
	add.s64 	%rd3, %rd1, %rd46;
	ld.global.u32 	%r159, [%rd3+4];
	st.local.v2.u32 	[%rd2], {%r158, %r159};
	cvta.global.u64 	%rd48, %rd40;
	{ // callseq 36, 0
	.param .b64 param0;
	st.param.b64 	[param0], %rd48;
	.param .b64 param1;
	st.param.b64 	[param1], %rd17;
	.param .b32 retval0;
	call.uni (retval0), 
	vprintf, 
	(
	param0, 
	param1
	);
	ld.param.b32 	%r160, [retval0];
	} // callseq 36
	@%p15 bra 	$L__BB1_16;
	add.s32 	%r162, %r14, 2;
	ld.global.u32 	%r163, [%rd3+8];
	st.local.v2.u32 	[%rd2], {%r162, %r163};
	cvta.global.u64 	%rd51, %rd40;
	{ // callseq 37, 0
	.param .b64 param0;
	st.param.b64 	[param0], %rd51;
	.param .b64 param1;
	st.param.b64 	[param1], %rd17;
	.param .b32 retval0;
	call.uni (retval0), 
	vprintf, 
	(
	param0, 
	param1
	);
	ld.param.b32 	%r164, [retval0];
	} // callseq 37
$L__BB1_16:
	cvta.global.u64 	%rd54, %rd53;
	{ // callseq 38, 0
	.param .b64 param0;
	st.param.b64 	[param0], %rd54;
	.param .b64 param1;
	st.param.b64 	[param1], 0;
	.param .b32 retval0;
	call.uni (retval0), 
	vprintf, 
	(
	param0, 
	param1
	);
	ld.param.b32 	%r166, [retval0];
	} // callseq 38
	add.s32 	%r174, %r174, 1;
	setp.eq.s32 	%p16, %r174, %r22;
	@%p16 bra 	$L__BB1_23;
	bra.uni 	$L__BB1_3;
$L__BB1_17:
	and.b32  	%r16, %r22, 3;
	setp.lt.u32 	%p3, %r22, 4;
	@%p3 bra 	$L__BB1_20;
	and.b32  	%r17, %r22, 2147483644;
	mov.b32 	%r179, 0;
	mov.u64 	%rd7, $str$3;
$L__BB1_19:
	cvta.global.u64 	%rd8, %rd7;
	{ // callseq 2, 0
	.param .b64 param0;
	st.param.b64 	[param0], %rd8;
	.param .b64 param1;
	st.param.b64 	[param1], 0;
	.param .b32 retval0;
	call.uni (retval0), 
	vprintf, 
	(
	param0, 
	param1
	);
	ld.param.b32 	%r27, [retval0];
	} // callseq 2
	{ // callseq 3, 0
	.param .b64 param0;
	st.param.b64 	[param0], %rd8;
	.param .b64 param1;
	st.param.b64 	[param1], 0;
	.param .b32 retval0;
	call.uni (retval0), 
	vprintf, 
	(
	param0, 
	param1
	);
	ld.param.b32 	%r29, [retval0];
	} // callseq 3
	{ // callseq 4, 0
	.param .b64 param0;
	st.param.b64 	[param0], %rd8;
	.param .b64 param1;
	st.param.b64 	[param1], 0;
	.param .b32 retval0;
	call.uni (retval0), 
	vprintf, 
	(
	param0, 
	param1
	);
	ld.param.b32 	%r31, [retval0];
	} // callseq 4
	{ // callseq 5, 0
	.param .b64 param0;
	st.param.b64 	[param0], %rd8;
	.param .b64 param1;
	st.param.b64 	[param1], 0;
	.param .b32 retval0;
	call.uni (retval0), 
	vprintf, 
	(
	param0, 
	param1
	);
	ld.param.b32 	%r33, [retval0];
	} // callseq 5
	add.s32 	%r179, %r179, 4;
	setp.ne.s32 	%p4, %r179, %r17;
	@%p4 bra 	$L__BB1_19;
$L__BB1_20:
	setp.eq.s32 	%p5, %r16, 0;
	@%p5 bra 	$L__BB1_23;
	mov.b32 	%r180, 0;
	mov.u64 	%rd9, $str$3;
$L__BB1_22:
	.pragma "nounroll";
	cvta.global.u64 	%rd10, %rd9;
	{ // callseq 6, 0
	.param .b64 param0;
	st.param.b64 	[param0], %rd10;
	.param .b64 param1;
	st.param.b64 	[param1], 0;
	.param .b32 retval0;
	call.uni (retval0), 
	vprintf, 
	(
	param0, 
	param1
	);
	ld.param.b32 	%r36, [retval0];
	} // callseq 6
	add.s32 	%r180, %r180, 1;
	setp.ne.s32 	%p6, %r180, %r16;
	@%p6 bra 	$L__BB1_22;
$L__BB1_23:
	mov.u64 	%rd55, $str$3;
	cvta.global.u64 	%rd56, %rd55;
	{ // callseq 39, 0
	.param .b64 param0;
	st.param.b64 	[param0], %rd56;
	.param .b64 param1;
	st.param.b64 	[param1], 0;
	.param .b32 retval0;
	call.uni (retval0), 
	vprintf, 
	(
	param0, 
	param1
	);
	ld.param.b32 	%r168, [retval0];
	} // callseq 39
	ret;

}


// ===== COMPILED SASS (sm_100) =====

	.target	sm_100

	.elftype	@"ET_EXEC"


//--------------------- .note.nv.tkinfo           --------------------------
	.section	.note.nv.tkinfo,"",@"SHT_NOTE"
	.sectionflags	@"SHF_NOTE_NV_TKINFO"
	.tkinfo
        /*0018*/ 	.word	0x00000002
        /*0030*/ 	.string	""
        /*0030*/ 	.string	"ptxas"
        /*0030*/ 	.string	"Cuda compilation tools, release 13.0, V13.0.88"
        /*0030*/ 	.string	"Build cuda_13.0.r13.0/compiler.36424714_0"
        /*0030*/ 	.string	"-arch sm_100 -m 64 "



//--------------------- .note.nv.cuinfo           --------------------------
	.section	.note.nv.cuinfo,"",@"SHT_NOTE"
	.sectionflags	@"SHF_NOTE_NV_CUINFO"
        /*0018*/ 	.short	0x0002
        /*001a*/ 	.short	0x0064
        /*001c*/ 	.short	0x0082
	.zero		2


//--------------------- .nv.info                  --------------------------
	.section	.nv.info,"",@"SHT_CUDA_INFO"
	.align	4


	//----- nvinfo : EIATTR_REGCOUNT
	.align		4
        /*0000*/ 	.byte	0x04, 0x2f
        /*0002*/ 	.short	(.L_5 - .L_4)
	.align		4
.L_4:
        /*0004*/ 	.word	index@(_Z12insertValuesPiiiii)
        /*0008*/ 	.word	0x00000018


	//----- nvinfo : EIATTR_FRAME_SIZE
	.align		4
.L_5:
        /*000c*/ 	.byte	0x04, 0x11
        /*000e*/ 	.short	(.L_7 - .L_6)
	.align		4
.L_6:
        /*0010*/ 	.word	index@(_Z12insertValuesPiiiii)
        /*0014*/ 	.word	0x00000010


	//----- nvinfo : EIATTR_REGCOUNT
	.align		4
.L_7:
        /*0018*/ 	.byte	0x04, 0x2f
        /*001a*/ 	.short	(.L_9 - .L_8)
	.align		4
.L_8:
        /*001c*/ 	.word	index@(_Z8printArrPiii)
        /*0020*/ 	.word	0x00000020


	//----- nvinfo : EIATTR_FRAME_SIZE
	.align		4
.L_9:
        /*0024*/ 	.byte	0x04, 0x11
        /*0026*/ 	.short	(.L_11 - .L_10)
	.align		4
.L_10:
        /*0028*/ 	.word	index@(_Z8printArrPiii)
        /*002c*/ 	.word	0x00000008


	//----- nvinfo : EIATTR_MIN_STACK_SIZE
	.align		4
.L_11:
        /*0030*/ 	.byte	0x04, 0x12
        /*0032*/ 	.short	(.L_13 - .L_12)
	.align		4
.L_12:
        /*0034*/ 	.word	index@(_Z8printArrPiii)
        /*0038*/ 	.word	0x00000008


	//----- nvinfo : EIATTR_MIN_STACK_SIZE
	.align		4
.L_13:
        /*003c*/ 	.byte	0x04, 0x12
        /*003e*/ 	.short	(.L_15 - .L_14)
	.align		4
.L_14:
        /*0040*/ 	.word	index@(_Z12insertValuesPiiiii)
        /*0044*/ 	.word	0x00000010
.L_15:


//--------------------- .nv.compat                --------------------------
	.section	.nv.compat,"",@"SHT_CUDA_COMPAT_INFO"
	.align	4
        /*0000*/ 	.byte	0x02, 0x09, 0x00, 0x00, 0x02, 0x02, 0x01, 0x00, 0x02, 0x05, 0x05, 0x00, 0x03, 0x07, 0x01, 0x01
        /*0010*/ 	.byte	0x02, 0x03, 0x00, 0x00, 0x02, 0x06, 0x01, 0x00, 0x04, 0x0b, 0x08, 0x00, 0x09, 0x00, 0x00, 0x00
        /*0020*/ 	.byte	0x00, 0x00, 0x00, 0x00


//--------------------- .nv.info._Z8printArrPiii  --------------------------
	.section	.nv.info._Z8printArrPiii,"",@"SHT_CUDA_INFO"
	.sectionflags	@""
	.align	4


	//----- nvinfo : EIATTR_CUDA_API_VERSION
	.align		4
        /*0000*/ 	.byte	0x04, 0x37
        /*0002*/ 	.short	(.L_17 - .L_16)
.L_16:
        /*0004*/ 	.word	0x00000082


	//----- nvinfo : EIATTR_KPARAM_INFO
	.align		4
.L_17:
        /*0008*/ 	.byte	0x04, 0x17
        /*000a*/ 	.short	(.L_19 - .L_18)
.L_18:
        /*000c*/ 	.word	0x00000000
        /*0010*/ 	.short	0x0002
        /*0012*/ 	.short	0x000c
        /*0014*/ 	.byte	0x00, 0xf0, 0x11, 0x00


	//----- nvinfo : EIATTR_KPARAM_INFO
	.align		4
.L_19:
        /*0018*/ 	.byte	0x04, 0x17
        /*001a*/ 	.short	(.L_21 - .L_20)
.L_20:
        /*001c*/ 	.word	0x00000000
        /*0020*/ 	.short	0x0001
        /*0022*/ 	.short	0x0008
        /*0024*/ 	.byte	0x00, 0xf0, 0x11, 0x00


	//----- nvinfo : EIATTR_KPARAM_INFO
	.align		4
.L_21:
        /*0028*/ 	.byte	0x04, 0x17
        /*002a*/ 	.short	(.L_23 - .L_22)
.L_22:
        /*002c*/ 	.word	0x00000000
        /*0030*/ 	.short	0x0000
        /*0032*/ 	.short	0x0000
        /*0034*/ 	.byte	0x00, 0xf5, 0x21, 0x00


	//----- nvinfo : EIATTR_SPARSE_MMA_MASK
	.align		4
.L_23:
        /*0038*/ 	.byte	0x03, 0x50
        /*003a*/ 	.short	0x0000


	//----- nvinfo : EIATTR_MAXREG_COUNT
	.align		4
        /*003c*/ 	.byte	0x03, 0x1b
        /*003e*/ 	.short	0x00ff


	//----- nvinfo : EIATTR_EXTERNS
	.align		4
        /*0040*/ 	.byte	0x04, 0x0f
        /*0042*/ 	.short	(.L_25 - .L_24)


	//   ....[0]....
	.align		4
.L_24:
        /*0044*/ 	.word	index@(vprintf)


	//----- nvinfo : EIATTR_MERCURY_ISA_VERSION
	.align		4
.L_25:
        /*0048*/ 	.byte	0x03, 0x5f
        /*004a*/ 	.short	0x0101


	//----- nvinfo : EIATTR_VRC_CTA_INIT_COUNT
	.align		4
        /*004c*/ 	.byte	0x02, 0x4a
	.zero		1
	.zero		1


	//----- nvinfo : EIATTR_SYSCALL_OFFSETS
	.align		4
        /*0050*/ 	.byte	0x04, 0x46
        /*0052*/ 	.short	(.L_27 - .L_26)


	//   ....[0]....
.L_26:
        /*0054*/ 	.word	0x000000d0


	//   ....[1]....
        /*0058*/ 	.word	0x000002f0


	//   ....[2]....
        /*005c*/ 	.word	0x000003e0


	//   ....[3]....
        /*0060*/ 	.word	0x000004b0


	//   ....[4]....
        /*0064*/ 	.word	0x00000580


	//   ....[5]....
        /*0068*/ 	.word	0x00000650


	//   ....[6]....
        /*006c*/ 	.word	0x00000720


	//   ....[7]....
        /*0070*/ 	.word	0x000007f0


	//   ....[8]....
        /*0074*/ 	.word	0x000008c0


	//   ....[9]....
        /*0078*/ 	.word	0x00000990


	//   ....[10]....
        /*007c*/ 	.word	0x00000a60


	//   ....[11]....
        /*0080*/ 	.word	0x00000b30


	//   ....[12]....
        /*0084*/ 	.word	0x00000c00


	//   ....[13]....
        /*0088*/ 	.word	0x00000cd0


	//   ....[14]....
        /*008c*/ 	.word	0x00000da0


	//   ....[15]....
        /*0090*/ 	.word	0x00000e70


	//   ....[16]....
        /*0094*/ 	.word	0x00000f40


	//   ....[17]....
        /*0098*/ 	.word	0x00001140


	//   ....[18]....
        /*009c*/ 	.word	0x00001290


	//   ....[19]....
        /*00a0*/ 	.word	0x00001360


	//   ....[20]....
        /*00a4*/ 	.word	0x00001430


	//   ....[21]....
        /*00a8*/ 	.word	0x00001500


	//   ....[22]....
        /*00ac*/ 	.word	0x000015d0


	//   ....[23]....
        /*00b0*/ 	.word	0x000016a0


	//   ....[24]....
        /*00b4*/ 	.word	0x00001770


	//   ....[25]....
        /*00b8*/ 	.word	0x00001910


	//   ....[26]....
        /*00bc*/ 	.word	0x00001a40


	//   ....[27]....
        /*00c0*/ 	.word	0x00001b10


	//   ....[28]....
        /*00c4*/ 	.word	0x00001be0


	//   ....[29]....
        /*00c8*/ 	.word	0x00001d50


	//   ....[30]....
        /*00cc*/ 	.word	0x00001ec0


	//   ....[31]....
        /*00d0*/ 	.word	0x00001fb0


	//   ....[32]....
        /*00d4*/ 	.word	0x00002030


	//   ....[33]....
        /*00d8*/ 	.word	0x000021a0


	//   ....[34]....
        /*00dc*/ 	.word	0x00002210


	//   ....[35]....
        /*00e0*/ 	.word	0x00002280


	//   ....[36]....
        /*00e4*/ 	.word	0x000022f0


	//   ....[37]....
        /*00e8*/ 	.word	0x00002400


	//   ....[38]....
        /*00ec*/ 	.word	0x000024b0


	//----- nvinfo : EIATTR_EXIT_INSTR_OFFSETS
	.align		4
.L_27:
        /*00f0*/ 	.byte	0x04, 0x1c
        /*00f2*/ 	.short	(.L_29 - .L_28)


	//   ....[0]....
.L_28:
        /*00f4*/ 	.word	0x000024c0


	//----- nvinfo : EIATTR_CRS_STACK_SIZE
	.align		4
.L_29:
        /*00f8*/ 	.byte	0x04, 0x1e
        /*00fa*/ 	.short	(.L_31 - .L_30)
.L_30:
        /*00fc*/ 	.word	0x00000000


	//----- nvinfo : EIATTR_CBANK_PARAM_SIZE
	.align		4
.L_31:
        /*0100*/ 	.byte	0x03, 0x19
        /*0102*/ 	.short	0x0010


	//----- nvinfo : EIATTR_PARAM_CBANK
	.align		4
        /*0104*/ 	.byte	0x04, 0x0a
        /*0106*/ 	.short	(.L_33 - .L_32)
	.align		4
.L_32:
        /*0108*/ 	.word	index@(.nv.constant0._Z8printArrPiii)
        /*010c*/ 	.short	0x0380
        /*010e*/ 	.short	0x0010


	//----- nvinfo : EIATTR_SW_WAR
	.align		4
.L_33:
        /*0110*/ 	.byte	0x04, 0x36
        /*0112*/ 	.short	(.L_35 - .L_34)
.L_34:
        /*0114*/ 	.word	0x00000008
.L_35:


//--------------------- .nv.info._Z12insertValuesPiiiii --------------------------
	.section	.nv.info._Z12insertValuesPiiiii,"",@"SHT_CUDA_INFO"
	.sectionflags	@""
	.align	4


	//----- nvinfo : EIATTR_CUDA_API_VERSION
	.align		4
        /*0000*/ 	.byte	0x04, 0x37
        /*0002*/ 	.short	(.L_37 - .L_36)
.L_36:
        /*0004*/ 	.word	0x00000082


	//----- nvinfo : EIATTR_KPARAM_INFO
	.align		4
.L_37:
        /*0008*/ 	.byte	0x04, 0x17
        /*000a*/ 	.short	(.L_39 - .L_38)
.L_38:
        /*000c*/ 	.word	0x00000000
        /*0010*/ 	.short	0x0004
        /*0012*/ 	.short	0x0014
        /*0014*/ 	.byte	0x00, 0xf0, 0x11, 0x00


	//----- nvinfo : EIATTR_KPARAM_INFO
	.align		4
.L_39:
        /*0018*/ 	.byte	0x04, 0x17
        /*001a*/ 	.short	(.L_41 - .L_40)
.L_40:
        /*001c*/ 	.word	0x00000000
        /*0020*/ 	.short	0x0003
        /*0022*/ 	.short	0x0010
        /*0024*/ 	.byte	0x00, 0xf0, 0x11, 0x00


	//----- nvinfo : EIATTR_KPARAM_INFO
	.align		4
.L_41:
        /*0028*/ 	.byte	0x04, 0x17
        /*002a*/ 	.short	(.L_43 - .L_42)
.L_42:
        /*002c*/ 	.word	0x00000000
        /*0030*/ 	.short	0x0002
        /*0032*/ 	.short	0x000c
        /*0034*/ 	.byte	0x00, 0xf0, 0x11, 0x00


	//----- nvinfo : EIATTR_KPARAM_INFO
	.align		4
.L_43:
        /*0038*/ 	.byte	0x04, 0x17
        /*003a*/ 	.short	(.L_45 - .L_44)
.L_44:
        /*003c*/ 	.word	0x00000000
        /*0040*/ 	.short	0x0001
        /*0042*/ 	.short	0x0008
        /*0044*/ 	.byte	0x00, 0xf0, 0x11, 0x00


	//----- nvinfo : EIATTR_KPARAM_INFO
	.align		4
.L_45:
        /*0048*/ 	.byte	0x04, 0x17
        /*004a*/ 	.short	(.L_47 - .L_46)
.L_46:
        /*004c*/ 	.word	0x00000000
        /*0050*/ 	.short	0x0000
        /*0052*/ 	.short	0x0000
        /*0054*/ 	.byte	0x00, 0xf5, 0x21, 0x00


	//----- nvinfo : EIATTR_SPARSE_MMA_MASK
	.align		4
.L_47:
        /*0058*/ 	.byte	0x03, 0x50
        /*005a*/ 	.short	0x0000


	//----- nvinfo : EIATTR_MAXREG_COUNT
	.align		4
        /*005c*/ 	.byte	0x03, 0x1b
        /*005e*/ 	.short	0x00ff


	//----- nvinfo : EIATTR_EXTERNS
	.align		4
        /*0060*/ 	.byte	0x04, 0x0f
        /*0062*/ 	.short	(.L_49 - .L_48)


	//   ....[0]....
	.align		4
.L_48:
        /*0064*/ 	.word	index@(vprintf)


	//----- nvinfo : EIATTR_MERCURY_ISA_VERSION
	.align		4
.L_49:
        /*0068*/ 	.byte	0x03, 0x5f
        /*006a*/ 	.short	0x0101


	//----- nvinfo : EIATTR_VRC_CTA_INIT_COUNT
	.align		4
        /*006c*/ 	.byte	0x02, 0x4a
	.zero		1
	.zero		1


	//----- nvinfo : EIATTR_SYSCALL_OFFSETS
	.align		4
        /*0070*/ 	.byte	0x04, 0x46
        /*0072*/ 	.short	(.L_51 - .L_50)


	//   ....[0]....
.L_50:
        /*0074*/ 	.word	0x000001e0


	//----- nvinfo : EIATTR_EXIT_INSTR_OFFSETS
	.align		4
.L_51:
        /*0078*/ 	.byte	0x04, 0x1c
        /*007a*/ 	.short	(.L_53 - .L_52)


	//   ....[0]....
.L_52:
        /*007c*/ 	.word	0x000001f0


	//----- nvinfo : EIATTR_CBANK_PARAM_SIZE
	.align		4
.L_53:
        /*0080*/ 	.byte	0x03, 0x19
        /*0082*/ 	.short	0x0018


	//----- nvinfo : EIATTR_PARAM_CBANK
	.align		4
        /*0084*/ 	.byte	0x04, 0x0a
        /*0086*/ 	.short	(.L_55 - .L_54)
	.align		4
.L_54:
        /*0088*/ 	.word	index@(.nv.constant0._Z12insertValuesPiiiii)
        /*008c*/ 	.short	0x0380
        /*008e*/ 	.short	0x0018


	//----- nvinfo : EIATTR_SW_WAR
	.align		4
.L_55:
        /*0090*/ 	.byte	0x04, 0x36
        /*0092*/ 	.short	(.L_57 - .L_56)
.L_56:
        /*0094*/ 	.word	0x00000008
.L_57:


//--------------------- .nv.callgraph             --------------------------
	.section	.nv.callgraph,"",@"SHT_CUDA_CALLGRAPH"
	.align	4
	.sectionentsize	8
	.align		4
        /*0000*/ 	.word	0x00000000
	.align		4
        /*0004*/ 	.word	0xffffffff
	.align		4
        /*0008*/ 	.word	index@(_Z8printArrPiii)
	.align		4
        /*000c*/ 	.word	index@(vprintf)
	.align		4
        /*0010*/ 	.word	index@(_Z12insertValuesPiiiii)
	.align		4
        /*0014*/ 	.word	index@(vprintf)
	.align		4
        /*0018*/ 	.word	0x00000000
	.align		4
        /*001c*/ 	.word	0xfffffffe
	.align		4
        /*0020*/ 	.word	0x00000000
	.align		4
        /*0024*/ 	.word	0xfffffffd
	.align		4
        /*0028*/ 	.word	0x00000000
	.align		4
        /*002c*/ 	.word	0xfffffffc


//--------------------- .nv.constant4             --------------------------
	.section	.nv.constant4,"a",@progbits
	.align	8
	.align		8
.nv.constant4:
        /*0000*/ 	.dword	vprintf
	.align		8
        /*0008*/ 	.dword	$str
	.align		8
        /*0010*/ 	.dword	$str$1
	.align		8
        /*0018*/ 	.dword	$str$2
	.align		8
        /*0020*/ 	.dword	$str$3


//--------------------- .text._Z8printArrPiii     --------------------------
	.section	.text._Z8printArrPiii,"ax",@progbits
	.align	128
        .global         _Z8printArrPiii
        .type           _Z8printArrPiii,@function
        .size           _Z8printArrPiii,(.L_x_55 - _Z8printArrPiii)
        .other          _Z8printArrPiii,@"STO_CUDA_ENTRY STV_DEFAULT"
_Z8printArrPiii:
.text._Z8printArrPiii:
[----:B------:R-:W0:Y:S01]  /*0000*/  LDC R1, c[0x0][0x37c] ;  /* 0x0000df00ff017b82 */ /* 0x000e220000000800 */
[----:B------:R-:W-:Y:S01]  /*0010*/  MOV R0, 0x0 ;  /* 0x0000000000007802 */ /* 0x000fe20000000f00 */
[----:B------:R-:W1:Y:S01]  /*0020*/  LDCU UR4, c[0x0][0x2f8] ;  /* 0x00005f00ff0477ac */ /* 0x000e620008000800 */
[----:B0-----:R-:W-:Y:S01]  /*0030*/  VIADD R1, R1, 0xfffffff8 ;  /* 0xfffffff801017836 */ /* 0x001fe20000000000 */
[----:B------:R-:W-:-:S04]  /*0040*/  CS2R R6, SRZ ;  /* 0x0000000000067805 */ /* 0x000fc8000001ff00 */
[----:B------:R0:W2:Y:S01]  /*0050*/  LDC.64 R2, c[0x4][R0] ;  /* 0x0100000000027b82 */ /* 0x0000a20000000a00 */
[----:B------:R-:W3:Y:S01]  /*0060*/  LDCU.64 UR6, c[0x4][0x10] ;  /* 0x01000200ff0677ac */ /* 0x000ee20008000a00 */
[----:B------:R-:W4:Y:S01]  /*0070*/  LDCU UR5, c[0x0][0x2fc] ;  /* 0x00005f80ff0577ac */ /* 0x000f220008000800 */
[----:B-1----:R-:W-:Y:S01]  /*0080*/  IADD3 R17, P0, PT, R1, UR4, RZ ;  /* 0x0000000401117c10 */ /* 0x002fe2000ff1e0ff */
[----:B---3--:R-:W-:Y:S02]  /*0090*/  IMAD.U32 R4, RZ, RZ, UR6 ;  /* 0x00000006ff047e24 */ /* 0x008fe4000f8e00ff */
[----:B------:R-:W-:Y:S02]  /*00a0*/  IMAD.U32 R5, RZ, RZ, UR7 ;  /* 0x00000007ff057e24 */ /* 0x000fe4000f8e00ff */
[----:B0---4-:R-:W-:-:S08]  /*00b0*/  IMAD.X R16, RZ, RZ, UR5, P0 ;  /* 0x00000005ff107e24 */ /* 0x011fd000080e06ff */
[----:B------:R-:W-:-:S07]  /*00c0*/  LEPC R20, `(.L_x_0) ;  /* 0x000000001014794e */ /* 0x000fce0000000000 */
[----:B--2---:R-:W-:Y:S05]  /*00d0*/  CALL.ABS.NOINC R2 ;  /* 0x0000000002007343 */ /* 0x004fea0003c00000 */
.L_x_0:
[----:B------:R-:W0:Y:S02]  /*00e0*/  LDC R0, c[0x0][0x388] ;  /* 0x0000e200ff007b82 */ /* 0x000e240000000800 */
[----:B0-----:R-:W-:-:S13]  /*00f0*/  ISETP.GE.AND P0, PT, R0, 0x1, PT ;  /* 0x000000010000780c */ /* 0x001fda0003f06270 */
[----:B------:R-:W-:Y:S05]  /*0100*/  @!P0 BRA `(.L_x_1) ;  /* 0x0000002000cc8947 */ /* 0x000fea0003800000 */
[----:B------:R-:W0:Y:S01]  /*0110*/  LDC R23, c[0x0][0x38c] ;  /* 0x0000e300ff177b82 */ /* 0x000e220000000800 */
[----:B------:R-:W-:Y:S01]  /*0120*/  BSSY.RECONVERGENT B8, `(.L_x_1) ;  /* 0x0000231000087945 */ /* 0x000fe20003800200 */
[----:B0-----:R-:W-:-:S13]  /*0130*/  ISETP.GE.AND P0, PT, R23, 0x1, PT ;  /* 0x000000011700780c */ /* 0x001fda0003f06270 */
[----:B------:R-:W-:Y:S05]  /*0140*/  @!P0 BRA `(.L_x_2) ;  /* 0x0000001c00d48947 */ /* 0x000fea0003800000 */
[----:B------:R-:W0:Y:S01]  /*0150*/  LDC.64 R24, c[0x0][0x358] ;  /* 0x0000d600ff187b82 */ /* 0x000e220000000a00 */
[----:B------:R-:W-:Y:S01]  /*0160*/  BSSY.RECONVERGENT B7, `(.L_x_3) ;  /* 0x00001f2000077945 */ /* 0x000fe20003800200 */
[----:B------:R-:W-:Y:S01]  /*0170*/  LOP3.LUT R23, R23, 0x3, RZ, 0xc0, !PT ;  /* 0x0000000317177812 */ /* 0x000fe200078ec0ff */
[----:B------:R-:W-:-:S07]  /*0180*/  IMAD.MOV.U32 R18, RZ, RZ, RZ ;  /* 0x000000ffff127224 */ /* 0x000fce00078e00ff */
.L_x_41:
[----:B------:R-:W1:Y:S01]  /*0190*/  LDCU UR4, c[0x0][0x38c] ;  /* 0x00007180ff0477ac */ /* 0x000e620008000800 */
[----:B------:R-:W-:Y:S01]  /*01a0*/  IMAD.MOV.U32 R19, RZ, RZ, RZ ;  /* 0x000000ffff137224 */ /* 0x000fe200078e00ff */
[----:B-1----:R-:W-:Y:S02]  /*01b0*/  UISETP.GE.U32.AND UP0, UPT, UR4, 0x10, UPT ;  /* 0x000000100400788c */ /* 0x002fe4000bf06070 */
[----:B------:R-:W-:-:S07]  /*01c0*/  IMAD R22, R18, UR4, RZ ;  /* 0x0000000412167c24 */ /* 0x000fce000f8e02ff */
[----:B------:R-:W-:Y:S05]  /*01d0*/  BRA.U !UP0, `(.L_x_4) ;  /* 0x0000000d08787547 */ /* 0x000fea000b800000 */
[----:B------:R-:W-:Y:S01]  /*01e0*/  BSSY.RECONVERGENT B6, `(.L_x_5) ;  /* 0x00000dc000067945 */ /* 0x000fe20003800200 */
[----:B------:R-:W-:-:S07]  /*01f0*/  IMAD.MOV.U32 R19, RZ, RZ, RZ ;  /* 0x000000ffff137224 */ /* 0x000fce00078e00ff */
.L_x_22:
[----:B------:R-:W1:Y:S01]  /*0200*/  LDC.64 R28, c[0x0][0x380] ;  /* 0x0000e000ff1c7b82 */ /* 0x000e620000000a00 */
[----:B0-----:R-:W-:Y:S01]  /*0210*/  R2UR UR4, R24 ;  /* 0x00000000180472ca */ /* 0x001fe200000e0000 */
[----:B------:R-:W-:Y:S01]  /*0220*/  IMAD.IADD R8, R22, 0x1, R19 ;  /* 0x0000000116087824 */ /* 0x000fe200078e0213 */
[----:B------:R-:W-:-:S03]  /*0230*/  R2UR UR5, R25 ;  /* 0x00000000190572ca */ /* 0x000fc600000e0000 */
[----:B-1----:R-:W-:-:S10]  /*0240*/  IMAD.WIDE.U32 R28, R8, 0x4, R28 ;  /* 0x00000004081c7825 */ /* 0x002fd400078e001c */
[----:B------:R-:W2:Y:S01]  /*0250*/  LDG.E R9, desc[UR4][R28.64] ;  /* 0x000000041c097981 */ /* 0x000ea2000c1e1900 */
[----:B------:R-:W-:Y:S01]  /*0260*/  MOV R2, 0x0 ;  /* 0x0000000000027802 */ /* 0x000fe20000000f00 */
[----:B------:R-:W0:Y:S01]  /*0270*/  LDCU.64 UR4, c[0x4][0x18] ;  /* 0x01000300ff0477ac */ /* 0x000e220008000a00 */
[----:B------:R-:W-:Y:S02]  /*0280*/  IMAD.MOV.U32 R6, RZ, RZ, R17 ;  /* 0x000000ffff067224 */ /* 0x000fe400078e0011 */
[----:B------:R-:W-:Y:S02]  /*0290*/  IMAD.MOV.U32 R7, RZ, RZ, R16 ;  /* 0x000000ffff077224 */ /* 0x000fe400078e0010 */
[----:B------:R-:W1:Y:S01]  /*02a0*/  LDC.64 R2, c[0x4][R2] ;  /* 0x0100000002027b82 */ /* 0x000e620000000a00 */
[----:B0-----:R-:W-:Y:S01]  /*02b0*/  MOV R4, UR4 ;  /* 0x0000000400047c02 */ /* 0x001fe20008000f00 */
[----:B------:R-:W-:Y:S01]  /*02c0*/  IMAD.U32 R5, RZ, RZ, UR5 ;  /* 0x00000005ff057e24 */ /* 0x000fe2000f8e00ff */
[----:B-12---:R0:W-:Y:S06]  /*02d0*/  STL.64 [R1], R8 ;  /* 0x0000000801007387 */ /* 0x0061ec0000100a00 */
[----:B------:R-:W-:-:S07]  /*02e0*/  LEPC R20, `(.L_x_6) ;  /* 0x000000001014794e */ /* 0x000fce0000000000 */
[----:B0-----:R-:W-:Y:S05]  /*02f0*/  CALL.ABS.NOINC R2 ;  /* 0x0000000002007343 */ /* 0x001fea0003c00000 */
.L_x_6:
[----:B------:R-:W-:Y:S02]  /*0300*/  R2UR UR4, R24 ;  /* 0x00000000180472ca */ /* 0x000fe400000e0000 */
[----:B------:R-:W-:-:S13]  /*0310*/  R2UR UR5, R25 ;  /* 0x00000000190572ca */ /* 0x000fda00000e0000 */
[----:B------:R-:W2:Y:S01]  /*0320*/  LDG.E R11, desc[UR4][R28.64+0x4] ;  /* 0x000004041c0b7981 */ /* 0x000ea2000c1e1900 */
[----:B------:R-:W-:Y:S01]  /*0330*/  IMAD.IADD R26, R22, 0x1, R19 ;  /* 0x00000001161a7824 */ /* 0x000fe200078e0213 */
[----:B------:R-:W-:Y:S01]  /*0340*/  MOV R2, 0x0 ;  /* 0x0000000000027802 */ /* 0x000fe20000000f00 */
[----:B------:R-:W0:Y:S01]  /*0350*/  LDCU.64 UR4, c[0x4][0x18] ;  /* 0x01000300ff0477ac */ /* 0x000e220008000a00 */
[----:B------:R-:W-:Y:S01]  /*0360*/  IMAD.MOV.U32 R6, RZ, RZ, R17 ;  /* 0x000000ffff067224 */ /* 0x000fe200078e0011 */
[----:B------:R-:W-:Y:S01]  /*0370*/  MOV R7, R16 ;  /* 0x0000001000077202 */ /* 0x000fe20000000f00 */
[----:B------:R-:W-:Y:S01]  /*0380*/  VIADD R10, R26, 0x1 ;  /* 0x000000011a0a7836 */ /* 0x000fe20000000000 */
[----:B------:R1:W3:Y:S01]  /*0390*/  LDC.64 R8, c[0x4][R2] ;  /* 0x0100000002087b82 */ /* 0x0002e20000000a00 */
[----:B0-----:R-:W-:Y:S02]  /*03a0*/  IMAD.U32 R4, RZ, RZ, UR4 ;  /* 0x00000004ff047e24 */ /* 0x001fe4000f8e00ff */
[----:B------:R-:W-:Y:S01]  /*03b0*/  IMAD.U32 R5, RZ, RZ, UR5 ;  /* 0x00000005ff057e24 */ /* 0x000fe2000f8e00ff */
[----:B--23--:R1:W-:Y:S06]  /*03c0*/  STL.64 [R1], R10 ;  /* 0x0000000a01007387 */ /* 0x00c3ec0000100a00 */
[----:B------:R-:W-:-:S07]  /*03d0*/  LEPC R20, `(.L_x_7) ;  /* 0x000000001014794e */ /* 0x000fce0000000000 */
[----:B-1----:R-:W-:Y:S05]  /*03e0*/  CALL.ABS.NOINC R8 ;  /* 0x0000000008007343 */ /* 0x002fea0003c00000 */
.L_x_7:
[----:B------:R-:W-:Y:S02]  /*03f0*/  R2UR UR4, R24 ;  /* 0x00000000180472ca */ /* 0x000fe400000e0000 */
[----:B------:R-:W-:-:S13]  /*0400*/  R2UR UR5, R25 ;  /* 0x00000000190572ca */ /* 0x000fda00000e0000 */
[----:B------:R-:W2:Y:S01]  /*0410*/  LDG.E R11, desc[UR4][R28.64+0x8] ;  /* 0x000008041c0b7981 */ /* 0x000ea2000c1e1900 */
[----:B------:R-:W-:Y:S01]  /*0420*/  VIADD R10, R26, 0x2 ;  /* 0x000000021a0a7836 */ /* 0x000fe20000000000 */
[----:B------:R0:W1:Y:S01]  /*0430*/  LDC.64 R8, c[0x4][R2] ;  /* 0x0100000002087b82 */ /* 0x0000620000000a00 */
[----:B------:R-:W3:Y:S01]  /*0440*/  LDCU.64 UR4, c[0x4][0x18] ;  /* 0x01000300ff0477ac */ /* 0x000ee20008000a00 */
[----:B------:R-:W-:Y:S02]  /*0450*/  IMAD.MOV.U32 R6, RZ, RZ, R17 ;  /* 0x000000ffff067224 */ /* 0x000fe400078e0011 */
[----:B------:R-:W-:Y:S02]  /*0460*/  IMAD.MOV.U32 R7, RZ, RZ, R16 ;  /* 0x000000ffff077224 */ /* 0x000fe400078e0010 */
[----:B---3--:R-:W-:Y:S02]  /*0470*/  IMAD.U32 R4, RZ, RZ, UR4 ;  /* 0x00000004ff047e24 */ /* 0x008fe4000f8e00ff */
[----:B------:R-:W-:Y:S01]  /*0480*/  IMAD.U32 R5, RZ, RZ, UR5 ;  /* 0x00000005ff057e24 */ /* 0x000fe2000f8e00ff */
[----:B-12---:R0:W-:Y:S06]  /*0490*/  STL.64 [R1], R10 ;  /* 0x0000000a01007387 */ /* 0x0061ec0000100a00 */
[----:B------:R-:W-:-:S07]  /*04a0*/  LEPC R20, `(.L_x_8) ;  /* 0x000000001014794e */ /* 0x000fce0000000000 */
[----:B0-----:R-:W-:Y:S05]  /*04b0*/  CALL.ABS.NOINC R8 ;  /* 0x0000000008007343 */ /* 0x001fea0003c00000 */
.L_x_8:
[----:B------:R-:W-:Y:S02]  /*04c0*/  R2UR UR4, R24 ;  /* 0x00000000180472ca */ /* 0x000fe400000e0000 */
[----:B------:R-:W-:-:S13]  /*04d0*/  R2UR UR5, R25 ;  /* 0x00000000190572ca */ /* 0x000fda00000e0000 */
[----:B------:R-:W2:Y:S01]  /*04e0*/  LDG.E R11, desc[UR4][R28.64+0xc] ;  /* 0x00000c041c0b7981 */ /* 0x000ea2000c1e1900 */
[----:B------:R-:W-:Y:S01]  /*04f0*/  VIADD R10, R26, 0x3 ;  /* 0x000000031a0a7836 */ /* 0x000fe20000000000 */
[----:B------:R0:W1:Y:S01]  /*0500*/  LDC.64 R8, c[0x4][R2] ;  /* 0x0100000002087b82 */ /* 0x0000620000000a00 */
[----:B------:R-:W3:Y:S01]  /*0510*/  LDCU.64 UR4, c[0x4][0x18] ;  /* 0x01000300ff0477ac */ /* 0x000ee20008000a00 */
[----:B------:R-:W-:Y:S01]  /*0520*/  MOV R6, R17 ;  /* 0x0000001100067202 */ /* 0x000fe20000000f00 */
[----:B------:R-:W-:Y:S02]  /*0530*/  IMAD.MOV.U32 R7, RZ, RZ, R16 ;  /* 0x000000ffff077224 */ /* 0x000fe400078e0010 */
[----:B---3--:R-:W-:Y:S02]  /*0540*/  IMAD.U32 R4, RZ, RZ, UR4 ;  /* 0x00000004ff047e24 */ /* 0x008fe4000f8e00ff */
[----:B------:R-:W-:Y:S01]  /*0550*/  IMAD.U32 R5, RZ, RZ, UR5 ;  /* 0x00000005ff057e24 */ /* 0x000fe2000f8e00ff */
[----:B-12---:R0:W-:Y:S06]  /*0560*/  STL.64 [R1], R10 ;  /* 0x0000000a01007387 */ /* 0x0061ec0000100a00 */
[----:B------:R-:W-:-:S07]  /*0570*/  LEPC R20, `(.L_x_9) ;  /* 0x000000001014794e */ /* 0x000fce0000000000 */
[----:B0-----:R-:W-:Y:S05]  /*0580*/  CALL.ABS.NOINC R8 ;  /* 0x0000000008007343 */ /* 0x001fea0003c00000 */
.L_x_9:
        /* <DEDUP_REMOVED lines=13> */
.L_x_10:
[----:B------:R-:W-:Y:S02]  /*0660*/  R2UR UR4, R24 ;  /* 0x00000000180472ca */ /* 0x000fe400000e0000 */
[----:B------:R-:W-:-:S13]  /*0670*/  R2UR UR5, R25 ;  /* 0x00000000190572ca */ /* 0x000fda00000e0000 */
[----:B------:R-:W2:Y:S01]  /*0680*/  LDG.E R11, desc[UR4][R28.64+0x14] ;  /* 0x000014041c0b7981 */ /* 0x000ea2000c1e1900 */
[----:B------:R-:W-:Y:S01]  /*0690*/  VIADD R10, R26, 0x5 ;  /* 0x000000051a0a7836 */ /* 0x000fe20000000000 */
[----:B------:R0:W1:Y:S01]  /*06a0*/  LDC.64 R8, c[0x4][R2] ;  /* 0x0100000002087b82 */ /* 0x0000620000000a00 */
[----:B------:R-:W3:Y:S01]  /*06b0*/  LDCU.64 UR4, c[0x4][0x18] ;  /* 0x01000300ff0477ac */ /* 0x000ee20008000a00 */
[----:B------:R-:W-:Y:S02]  /*06c0*/  IMAD.MOV.U32 R6, RZ, RZ, R17 ;  /* 0x000000ffff067224 */ /* 0x000fe400078e0011 */
[----:B------:R-:W-:Y:S01]  /*06d0*/  IMAD.MOV.U32 R7, RZ, RZ, R16 ;  /* 0x000000ffff077224 */ /* 0x000fe200078e0010 */
[----:B---3--:R-:W-:Y:S01]  /*06e0*/  MOV R4, UR4 ;  /* 0x0000000400047c02 */ /* 0x008fe20008000f00 */
[----:B------:R-:W-:Y:S01]  /*06f0*/  IMAD.U32 R5, RZ, RZ, UR5 ;  /* 0x00000005ff057e24 */ /* 0x000fe2000f8e00ff */
[----:B-12---:R0:W-:Y:S06]  /*0700*/  STL.64 [R1], R10 ;  /* 0x0000000a01007387 */ /* 0x0061ec0000100a00 */
[----:B------:R-:W-:-:S07]  /*0710*/  LEPC R20, `(.L_x_11) ;  /* 0x000000001014794e */ /* 0x000fce0000000000 */
[----:B0-----:R-:W-:Y:S05]  /*0720*/  CALL.ABS.NOINC R8 ;  /* 0x0000000008007343 */ /* 0x001fea0003c00000 */
.L_x_11:
[----:B------:R-:W-:Y:S02]  /*0730*/  R2UR UR4, R24 ;  /* 0x00000000180472ca */ /* 0x000fe400000e0000 */
[----:B------:R-:W-:-:S13]  /*0740*/  R2UR UR5, R25 ;  /* 0x00000000190572ca */ /* 0x000fda00000e0000 */
[----:B------:R-:W2:Y:S01]  /*0750*/  LDG.E R11, desc[UR4][R28.64+0x18] ;  /* 0x000018041c0b7981 */ /* 0x000ea2000c1e1900 */
[----:B------:R-:W-:Y:S01]  /*0760*/  VIADD R10, R26, 0x6 ;  /* 0x000000061a0a7836 */ /* 0x000fe20000000000 */
[----:B------:R0:W1:Y:S01]  /*0770*/  LDC.64 R8, c[0x4][R2] ;  /* 0x0100000002087b82 */ /* 0x0000620000000a00 */
[----:B------:R-:W3:Y:S01]  /*0780*/  LDCU.64 UR4, c[0x4][0x18] ;  /* 0x01000300ff0477ac */ /* 0x000ee20008000a00 */
[----:B------:R-:W-:Y:S01]  /*0790*/  IMAD.MOV.U32 R6, RZ, RZ, R17 ;  /* 0x000000ffff067224 */ /* 0x000fe200078e0011 */
[----:B------:R-:W-:Y:S01]  /*07a0*/  MOV R7, R16 ;  /* 0x0000001000077202 */ /* 0x000fe20000000f00 */
[----:B---3--:R-:W-:Y:S02]  /*07b0*/  IMAD.U32 R4, RZ, RZ, UR4 ;  /* 0x00000004ff047e24 */ /* 0x008fe4000f8e00ff */
[----:B------:R-:W-:Y:S01]  /*07c0*/  IMAD.U32 R5, RZ, RZ, UR5 ;  /* 0x00000005ff057e24 */ /* 0x000fe2000f8e00ff */
[----:B-12---:R0:W-:Y:S06]  /*07d0*/  STL.64 [R1], R10 ;  /* 0x0000000a01007387 */ /* 0x0061ec0000100a00 */
[----:B------:R-:W-:-:S07]  /*07e0*/  LEPC R20, `(.L_x_12) ;  /* 0x000000001014794e */ /* 0x000fce0000000000 */
[----:B0-----:R-:W-:Y:S05]  /*07f0*/  CALL.ABS.NOINC R8 ;  /* 0x0000000008007343 */ /* 0x001fea0003c00000 */
.L_x_12:
        /* <DEDUP_REMOVED lines=13> */
.L_x_13:
        /* <DEDUP_REMOVED lines=8> */
[----:B---3--:R-:W-:Y:S01]  /*0950*/  IMAD.U32 R4, RZ, RZ, UR4 ;  /* 0x00000004ff047e24 */ /* 0x008fe2000f8e00ff */
[----:B------:R-:W-:Y:S01]  /*0960*/  MOV R5, UR5 ;  /* 0x0000000500057c02 */ /* 0x000fe20008000f00 */
[----:B-12---:R0:W-:Y:S06]  /*0970*/  STL.64 [R1], R10 ;  /* 0x0000000a01007387 */ /* 0x0061ec0000100a00 */
[----:B------:R-:W-:-:S07]  /*0980*/  LEPC R20, `(.L_x_14) ;  /* 0x000000001014794e */ /* 0x000fce0000000000 */
[----:B0-----:R-:W-:Y:S05]  /*0990*/  CALL.ABS.NOINC R8 ;  /* 0x0000000008007343 */ /* 0x001fea0003c00000 */
.L_x_14:
        /* <DEDUP_REMOVED lines=13> */
.L_x_15:
[----:B------:R-:W-:Y:S02]  /*0a70*/  R2UR UR4, R24 ;  /* 0x00000000180472ca */ /* 0x000fe400000e0000 */
[----:B------:R-:W-:-:S13]  /*0a80*/  R2UR UR5, R25 ;  /* 0x00000000190572ca */ /* 0x000fda00000e0000 */
[----:B------:R-:W2:Y:S01]  /*0a90*/  LDG.E R11, desc[UR4][R28.64+0x28] ;  /* 0x000028041c0b7981 */ /* 0x000ea2000c1e1900 */
[----:B------:R-:W-:Y:S01]  /*0aa0*/  IADD3 R10, PT, PT, R26, 0xa, RZ ;  /* 0x0000000a1a0a7810 */ /* 0x000fe20007ffe0ff */
        /* <DEDUP_REMOVED lines=9> */
.L_x_16:
        /* <DEDUP_REMOVED lines=13> */
.L_x_17:
        /* <DEDUP_REMOVED lines=13> */
.L_x_18:
        /* <DEDUP_REMOVED lines=13> */
.L_x_19:
        /* <DEDUP_REMOVED lines=13> */
.L_x_20:
[----:B------:R-:W-:Y:S02]  /*0e80*/  R2UR UR4, R24 ;  /* 0x00000000180472ca */ /* 0x000fe400000e0000 */
[----:B------:R-:W-:-:S13]  /*0e90*/  R2UR UR5, R25 ;  /* 0x00000000190572ca */ /* 0x000fda00000e0000 */
[----:B------:R-:W2:Y:S01]  /*0ea0*/  LDG.E R27, desc[UR4][R28.64+0x3c] ;  /* 0x00003c041c1b7981 */ /* 0x000ea2000c1e1900 */
[----:B------:R-:W-:Y:S01]  /*0eb0*/  VIADD R26, R26, 0xf ;  /* 0x0000000f1a1a7836 */ /* 0x000fe20000000000 */
[----:B------:R-:W0:Y:S01]  /*0ec0*/  LDC.64 R2, c[0x4][R2] ;  /* 0x0100000002027b82 */ /* 0x000e220000000a00 */
[----:B------:R-:W1:Y:S01]  /*0ed0*/  LDCU.64 UR4, c[0x4][0x18] ;  /* 0x01000300ff0477ac */ /* 0x000e620008000a00 */
[----:B------:R-:W-:Y:S02]  /*0ee0*/  IMAD.MOV.U32 R6, RZ, RZ, R17 ;  /* 0x000000ffff067224 */ /* 0x000fe400078e0011 */
[----:B------:R-:W-:Y:S02]  /*0ef0*/  IMAD.MOV.U32 R7, RZ, RZ, R16 ;  /* 0x000000ffff077224 */ /* 0x000fe400078e0010 */
[----:B-1----:R-:W-:Y:S02]  /*0f00*/  IMAD.U32 R4, RZ, RZ, UR4 ;  /* 0x00000004ff047e24 */ /* 0x002fe4000f8e00ff */
[----:B------:R-:W-:Y:S01]  /*0f10*/  IMAD.U32 R5, RZ, RZ, UR5 ;  /* 0x00000005ff057e24 */ /* 0x000fe2000f8e00ff */
[----:B0-2---:R1:W-:Y:S06]  /*0f20*/  STL.64 [R1], R26 ;  /* 0x0000001a01007387 */ /* 0x0053ec0000100a00 */
[----:B------:R-:W-:-:S07]  /*0f30*/  LEPC R20, `(.L_x_21) ;  /* 0x000000001014794e */ /* 0x000fce0000000000 */
[----:B-1----:R-:W-:Y:S05]  /*0f40*/  CALL.ABS.NOINC R2 ;  /* 0x0000000002007343 */ /* 0x002fea0003c00000 */
.L_x_21:
[----:B------:R-:W0:Y:S01]  /*0f50*/  LDC R0, c[0x0][0x38c] ;  /* 0x0000e300ff007b82 */ /* 0x000e220000000800 */
[----:B------:R-:W-:Y:S01]  /*0f60*/  VIADD R19, R19, 0x10 ;  /* 0x0000001013137836 */ /* 0x000fe20000000000 */
[----:B0-----:R-:W-:-:S04]  /*0f70*/  LOP3.LUT R0, R0, 0x7ffffff0, RZ, 0xc0, !PT ;  /* 0x7ffffff000007812 */ /* 0x001fc800078ec0ff */
[----:B------:R-:W-:-:S13]  /*0f80*/  ISETP.NE.AND P0, PT, R19, R0, PT ;  /* 0x000000001300720c */ /* 0x000fda0003f05270 */
[----:B------:R-:W-:Y:S05]  /*0f90*/  @P0 BRA `(.L_x_22) ;  /* 0xfffffff000980947 */ /* 0x000fea000383ffff */
[----:B------:R-:W-:Y:S05]  /*0fa0*/  BSYNC.RECONVERGENT B6 ;  /* 0x0000000000067941 */ /* 0x000fea0003800200 */
.L_x_5:
[----:B------:R-:W-:-:S07]  /*0fb0*/  IMAD.MOV.U32 R19, RZ, RZ, R0 ;  /* 0x000000ffff137224 */ /* 0x000fce00078e0000 */
.L_x_4:
[----:B------:R-:W1:Y:S02]  /*0fc0*/  LDCU UR4, c[0x0][0x38c] ;  /* 0x00007180ff0477ac */ /* 0x000e640008000800 */
[----:B-1----:R-:W-:-:S04]  /*0fd0*/  ULOP3.LUT UR4, UR4, 0xf, URZ, 0xc0, !UPT ;  /* 0x0000000f04047892 */ /* 0x002fc8000f8ec0ff */
[----:B------:R-:W-:-:S09]  /*0fe0*/  UISETP.NE.AND UP0, UPT, UR4, URZ, UPT ;  /* 0x000000ff0400728c */ /* 0x000fd2000bf05270 */
[----:B------:R-:W-:Y:S05]  /*0ff0*/  BRA.U !UP0, `(.L_x_23) ;  /* 0x0000000d08f07547 */ /* 0x000fea000b800000 */
[----:B------:R-:W1:Y:S01]  /*1000*/  LDCU UR5, c[0x0][0x2f8] ;  /* 0x00005f00ff0577ac */ /* 0x000e620008000800 */
[----:B------:R-:W-:-:S04]  /*1010*/  UIADD3 UR4, UPT, UPT, UR4, -0x1, URZ ;  /* 0xffffffff04047890 */ /* 0x000fc8000fffe0ff */
[----:B------:R-:W-:Y:S01]  /*1020*/  UISETP.GE.U32.AND UP0, UPT, UR4, 0x7, UPT ;  /* 0x000000070400788c */ /* 0x000fe2000bf06070 */
[----:B-1----:R-:W-:-:S08]  /*1030*/  IADD3 R0, PT, PT, R17, -UR5, RZ ;  /* 0x8000000511007c10 */ /* 0x002fd0000fffe0ff */
[----:B------:R-:W-:Y:S05]  /*1040*/  BRA.U !UP0, `(.L_x_24) ;  /* 0x0000000508d07547 */ /* 0x000fea000b800000 */
        /* <DEDUP_REMOVED lines=11> */
[----:B0-----:R-:W-:Y:S02]  /*1100*/  IMAD.U32 R4, RZ, RZ, UR4 ;  /* 0x00000004ff047e24 */ /* 0x001fe4000f8e00ff */
[----:B------:R-:W-:Y:S01]  /*1110*/  IMAD.U32 R5, RZ, RZ, UR5 ;  /* 0x00000005ff057e24 */ /* 0x000fe2000f8e00ff */
[----:B-12---:R0:W-:Y:S06]  /*1120*/  STL.64 [R0], R2 ;  /* 0x0000000200007387 */ /* 0x0061ec0000100a00 */
[----:B------:R-:W-:-:S07]  /*1130*/  LEPC R20, `(.L_x_25) ;  /* 0x000000001014794e */ /* 0x000fce0000000000 */
[----:B0-----:R-:W-:Y:S05]  /*1140*/  CALL.ABS.NOINC R8 ;  /* 0x0000000008007343 */ /* 0x001fea0003c00000 */
.L_x_25:
[----:B------:R-:W0:Y:S01]  /*1150*/  LDCU.64 UR4, c[0x0][0x380] ;  /* 0x00007000ff0477ac */ /* 0x000e220008000a00 */
[----:B------:R-:W-:Y:S02]  /*1160*/  IADD3 R0, P0, PT, R22, R19, RZ ;  /* 0x0000001316007210 */ /* 0x000fe40007f1e0ff */
[----:B------:R-:W-:Y:S02]  /*1170*/  R2UR UR6, R24 ;  /* 0x00000000180672ca */ /* 0x000fe400000e0000 */
[----:B------:R-:W-:Y:S01]  /*1180*/  R2UR UR7, R25 ;  /* 0x00000000190772ca */ /* 0x000fe200000e0000 */
[----:B------:R-:W-:Y:S01]  /*1190*/  IMAD.X R3, RZ, RZ, RZ, P0 ;  /* 0x000000ffff037224 */ /* 0x000fe200000e06ff */
[----:B0-----:R-:W-:-:S04]  /*11a0*/  LEA R28, P0, R0, UR4, 0x2 ;  /* 0x00000004001c7c11 */ /* 0x001fc8000f8010ff */
[----:B------:R-:W-:-:S07]  /*11b0*/  LEA.HI.X R29, R0, UR5, R3, 0x2, P0 ;  /* 0x00000005001d7c11 */ /* 0x000fce00080f1403 */
[----:B------:R-:W2:Y:S01]  /*11c0*/  LDG.E R11, desc[UR6][R28.64+0x4] ;  /* 0x000004061c0b7981 */ /* 0x000ea2000c1e1900 */
[----:B------:R-:W0:Y:S01]  /*11d0*/  LDCU UR4, c[0x0][0x2f8] ;  /* 0x00005f00ff0477ac */ /* 0x000e220008000800 */
[----:B------:R-:W-:Y:S01]  /*11e0*/  VIADD R10, R2, 0x1 ;  /* 0x00000001020a7836 */ /* 0x000fe20000000000 */
[----:B------:R-:W-:Y:S01]  /*11f0*/  MOV R26, 0x0 ;  /* 0x00000000001a7802 */ /* 0x000fe20000000f00 */
[----:B------:R-:W-:Y:S02]  /*1200*/  IMAD.MOV.U32 R6, RZ, RZ, R17 ;  /* 0x000000ffff067224 */ /* 0x000fe400078e0011 */
[----:B------:R-:W-:Y:S01]  /*1210*/  IMAD.MOV.U32 R7, RZ, RZ, R16 ;  /* 0x000000ffff077224 */ /* 0x000fe200078e0010 */
[----:B------:R1:W3:Y:S01]  /*1220*/  LDC.64 R8, c[0x4][R26] ;  /* 0x010000001a087b82 */ /* 0x0002e20000000a00 */
[----:B0-----:R-:W-:Y:S01]  /*1230*/  IADD3 R27, PT, PT, R17, -UR4, RZ ;  /* 0x80000004111b7c10 */ /* 0x001fe2000fffe0ff */
[----:B------:R-:W0:Y:S02]  /*1240*/  LDCU.64 UR4, c[0x4][0x18] ;  /* 0x01000300ff0477ac */ /* 0x000e240008000a00 */
[----:B0-----:R-:W-:-:S02]  /*1250*/  IMAD.U32 R4, RZ, RZ, UR4 ;  /* 0x00000004ff047e24 */ /* 0x001fc4000f8e00ff */
[----:B------:R-:W-:Y:S01]  /*1260*/  IMAD.U32 R5, RZ, RZ, UR5 ;  /* 0x00000005ff057e24 */ /* 0x000fe2000f8e00ff */
[----:B--23--:R1:W-:Y:S06]  /*1270*/  STL.64 [R27], R10 ;  /* 0x0000000a1b007387 */ /* 0x00c3ec0000100a00 */
[----:B------:R-:W-:-:S07]  /*1280*/  LEPC R20, `(.L_x_26) ;  /* 0x000000001014794e */ /* 0x000fce0000000000 */
[----:B-1----:R-:W-:Y:S05]  /*1290*/  CALL.ABS.NOINC R8 ;  /* 0x0000000008007343 */ /* 0x002fea0003c00000 */
.L_x_26:
        /* <DEDUP_REMOVED lines=13> */
.L_x_27:
        /* <DEDUP_REMOVED lines=13> */
.L_x_28:
        /* <DEDUP_REMOVED lines=13> */
.L_x_29:
        /* <DEDUP_REMOVED lines=13> */
.L_x_30:
        /* <DEDUP_REMOVED lines=13> */
.L_x_31:
[----:B------:R-:W-:Y:S02]  /*16b0*/  R2UR UR4, R24 ;  /* 0x00000000180472ca */ /* 0x000fe400000e0000 */
[----:B------:R-:W-:-:S13]  /*16c0*/  R2UR UR5, R25 ;  /* 0x00000000190572ca */ /* 0x000fda00000e0000 */
[----:B------:R-:W2:Y:S01]  /*16d0*/  LDG.E R9, desc[UR4][R28.64+0x1c] ;  /* 0x00001c041c097981 */ /* 0x000ea2000c1e1900 */
[----:B------:R-:W-:Y:S01]  /*16e0*/  VIADD R8, R2, 0x7 ;  /* 0x0000000702087836 */ /* 0x000fe20000000000 */
[----:B------:R-:W0:Y:S01]  /*16f0*/  LDCU.64 UR4, c[0x4][0x18] ;  /* 0x01000300ff0477ac */ /* 0x000e220008000a00 */
[----:B------:R1:W3:Y:S01]  /*1700*/  LDC.64 R2, c[0x4][R26] ;  /* 0x010000001a027b82 */ /* 0x0002e20000000a00 */
[----:B------:R-:W-:Y:S02]  /*1710*/  IMAD.MOV.U32 R6, RZ, RZ, R17 ;  /* 0x000000ffff067224 */ /* 0x000fe400078e0011 */
[----:B------:R-:W-:Y:S02]  /*1720*/  IMAD.MOV.U32 R7, RZ, RZ, R16 ;  /* 0x000000ffff077224 */ /* 0x000fe400078e0010 */
[----:B0-----:R-:W-:Y:S01]  /*1730*/  IMAD.U32 R4, RZ, RZ, UR4 ;  /* 0x00000004ff047e24 */ /* 0x001fe2000f8e00ff */
[----:B------:R-:W-:Y:S01]  /*1740*/  MOV R5, UR5 ;  /* 0x0000000500057c02 */ /* 0x000fe20008000f00 */
[----:B--23--:R1:W-:Y:S06]  /*1750*/  STL.64 [R27], R8 ;  /* 0x000000081b007387 */ /* 0x00c3ec0000100a00 */
[----:B------:R-:W-:-:S07]  /*1760*/  LEPC R20, `(.L_x_32) ;  /* 0x000000001014794e */ /* 0x000fce0000000000 */
[----:B-1----:R-:W-:Y:S05]  /*1770*/  CALL.ABS.NOINC R2 ;  /* 0x0000000002007343 */ /* 0x002fea0003c00000 */
.L_x_32:
[----:B------:R-:W-:-:S07]  /*1780*/  VIADD R19, R19, 0x8 ;  /* 0x0000000813137836 */ /* 0x000fce0000000000 */
.L_x_24:
[----:B------:R-:W1:Y:S02]  /*1790*/  LDCU UR4, c[0x0][0x38c] ;  /* 0x00007180ff0477ac */ /* 0x000e640008000800 */
[----:B-1----:R-:W-:-:S04]  /*17a0*/  ULOP3.LUT UR4, UR4, 0x7, URZ, 0xc0, !UPT ;  /* 0x0000000704047892 */ /* 0x002fc8000f8ec0ff */
[----:B------:R-:W-:-:S09]  /*17b0*/  UISETP.NE.AND UP0, UPT, UR4, URZ, UPT ;  /* 0x000000ff0400728c */ /* 0x000fd2000bf05270 */
[----:B------:R-:W-:Y:S05]  /*17c0*/  BRA.U !UP0, `(.L_x_23) ;  /* 0x0000000508fc7547 */ /* 0x000fea000b800000 */
[----:B------:R-:W-:-:S04]  /*17d0*/  UIADD3 UR4, UPT, UPT, UR4, -0x1, URZ ;  /* 0xffffffff04047890 */ /* 0x000fc8000fffe0ff */
[----:B------:R-:W-:-:S09]  /*17e0*/  UISETP.GE.U32.AND UP0, UPT, UR4, 0x3, UPT ;  /* 0x000000030400788c */ /* 0x000fd2000bf06070 */
[----:B------:R-:W-:Y:S05]  /*17f0*/  BRA.U !UP0, `(.L_x_33) ;  /* 0x0000000508007547 */ /* 0x000fea000b800000 */
[----:B------:R-:W1:Y:S01]  /*1800*/  LDC.64 R10, c[0x0][0x380] ;  /* 0x0000e000ff0a7b82 */ /* 0x000e620000000a00 */
[----:B0-----:R-:W-:Y:S01]  /*1810*/  R2UR UR4, R24 ;  /* 0x00000000180472ca */ /* 0x001fe200000e0000 */
[----:B------:R-:W-:Y:S01]  /*1820*/  IMAD.IADD R2, R22, 0x1, R19 ;  /* 0x0000000116027824 */ /* 0x000fe200078e0213 */
[----:B------:R-:W-:-:S03]  /*1830*/  R2UR UR5, R25 ;  /* 0x00000000190572ca */ /* 0x000fc600000e0000 */
[----:B-1----:R-:W-:-:S10]  /*1840*/  IMAD.WIDE.U32 R10, R2, 0x4, R10 ;  /* 0x00000004020a7825 */ /* 0x002fd400078e000a */
[----:B------:R-:W2:Y:S01]  /*1850*/  LDG.E R3, desc[UR4][R10.64] ;  /* 0x000000040a037981 */ /* 0x000ea2000c1e1900 */
[----:B------:R-:W0:Y:S01]  /*1860*/  LDCU UR4, c[0x0][0x2f8] ;  /* 0x00005f00ff0477ac */ /* 0x000e220008000800 */
[----:B------:R-:W-:Y:S01]  /*1870*/  MOV R8, 0x0 ;  /* 0x0000000000087802 */ /* 0x000fe20000000f00 */
[----:B------:R-:W-:Y:S01]  /*1880*/  IMAD.MOV.U32 R7, RZ, RZ, R16 ;  /* 0x000000ffff077224 */ /* 0x000fe200078e0010 */
[----:B------:R-:W-:-:S04]  /*1890*/  MOV R6, R17 ;  /* 0x0000001100067202 */ /* 0x000fc80000000f00 */
[----:B------:R-:W1:Y:S01]  /*18a0*/  LDC.64 R8, c[0x4][R8] ;  /* 0x0100000008087b82 */ /* 0x000e620000000a00 */
[----:B0-----:R-:W-:Y:S01]  /*18b0*/  VIADD R26, R17, -UR4 ;  /* 0x80000004111a7c36 */ /* 0x001fe20008000000 */
[----:B------:R-:W0:Y:S02]  /*18c0*/  LDCU.64 UR4, c[0x4][0x18] ;  /* 0x01000300ff0477ac */ /* 0x000e240008000a00 */
[----:B0-----:R-:W-:Y:S02]  /*18d0*/  IMAD.U32 R4, RZ, RZ, UR4 ;  /* 0x00000004ff047e24 */ /* 0x001fe4000f8e00ff */
[----:B------:R-:W-:Y:S01]  /*18e0*/  IMAD.U32 R5, RZ, RZ, UR5 ;  /* 0x00000005ff057e24 */ /* 0x000fe2000f8e00ff */
[----:B-12---:R0:W-:Y:S06]  /*18f0*/  STL.64 [R26], R2 ;  /* 0x000000021a007387 */ /* 0x0061ec0000100a00 */
[----:B------:R-:W-:-:S07]  /*1900*/  LEPC R20, `(.L_x_34) ;  /* 0x000000001014794e */ /* 0x000fce0000000000 */
[----:B0-----:R-:W-:Y:S05]  /*1910*/  CALL.ABS.NOINC R8 ;  /* 0x0000000008007343 */ /* 0x001fea0003c00000 */
.L_x_34:
[----:B------:R-:W0:Y:S01]  /*1920*/  LDCU.64 UR4, c[0x0][0x380] ;  /* 0x00007000ff0477ac */ /* 0x000e220008000a00 */
[----:B------:R-:W-:Y:S02]  /*1930*/  IADD3 R0, P0, PT, R22, R19, RZ ;  /* 0x0000001316007210 */ /* 0x000fe40007f1e0ff */
[----:B------:R-:W-:Y:S02]  /*1940*/  R2UR UR6, R24 ;  /* 0x00000000180672ca */ /* 0x000fe400000e0000 */
[----:B------:R-:W-:Y:S01]  /*1950*/  R2UR UR7, R25 ;  /* 0x00000000190772ca */ /* 0x000fe200000e0000 */
[----:B------:R-:W-:Y:S01]  /*1960*/  IMAD.X R3, RZ, RZ, RZ, P0 ;  /* 0x000000ffff037224 */ /* 0x000fe200000e06ff */
[----:B0-----:R-:W-:-:S04]  /*1970*/  LEA R28, P0, R0, UR4, 0x2 ;  /* 0x00000004001c7c11 */ /* 0x001fc8000f8010ff */
[----:B------:R-:W-:Y:S01]  /*1980*/  LEA.HI.X R29, R0, UR5, R3, 0x2, P0 ;  /* 0x00000005001d7c11 */ /* 0x000fe200080f1403 */
[----:B------:R-:W-:Y:S01]  /*1990*/  VIADD R10, R2, 0x1 ;  /* 0x00000001020a7836 */ /* 0x000fe20000000000 */
[----:B------:R-:W-:Y:S01]  /*19a0*/  MOV R27, 0x0 ;  /* 0x00000000001b7802 */ /* 0x000fe20000000f00 */
[----:B------:R-:W0:Y:S04]  /*19b0*/  LDCU.64 UR4, c[0x4][0x18] ;  /* 0x01000300ff0477ac */ /* 0x000e280008000a00 */
[----:B------:R-:W2:Y:S01]  /*19c0*/  LDG.E R11, desc[UR6][R28.64+0x4] ;  /* 0x000004061c0b7981 */ /* 0x000ea2000c1e1900 */
[----:B------:R1:W3:Y:S01]  /*19d0*/  LDC.64 R8, c[0x4][R27] ;  /* 0x010000001b087b82 */ /* 0x0002e20000000a00 */
[----:B------:R-:W-:Y:S02]  /*19e0*/  IMAD.MOV.U32 R6, RZ, RZ, R17 ;  /* 0x000000ffff067224 */ /* 0x000fe400078e0011 */
[----:B------:R-:W-:-:S02]  /*19f0*/  IMAD.MOV.U32 R7, RZ, RZ, R16 ;  /* 0x000000ffff077224 */ /* 0x000fc400078e0010 */
[----:B0-----:R-:W-:Y:S02]  /*1a00*/  IMAD.U32 R4, RZ, RZ, UR4 ;  /* 0x00000004ff047e24 */ /* 0x001fe4000f8e00ff */
[----:B------:R-:W-:Y:S01]  /*1a10*/  IMAD.U32 R5, RZ, RZ, UR5 ;  /* 0x00000005ff057e24 */ /* 0x000fe2000f8e00ff */
[----:B--23--:R1:W-:Y:S06]  /*1a20*/  STL.64 [R26], R10 ;  /* 0x0000000a1a007387 */ /* 0x00c3ec0000100a00 */
[----:B------:R-:W-:-:S07]  /*1a30*/  LEPC R20, `(.L_x_35) ;  /* 0x000000001014794e */ /* 0x000fce0000000000 */
[----:B-1----:R-:W-:Y:S05]  /*1a40*/  CALL.ABS.NOINC R8 ;  /* 0x0000000008007343 */ /* 0x002fea0003c00000 */
.L_x_35:
        /* <DEDUP_REMOVED lines=13> */
.L_x_36:
[----:B------:R-:W-:Y:S02]  /*1b20*/  R2UR UR4, R24 ;  /* 0x00000000180472ca */ /* 0x000fe400000e0000 */
[----:B------:R-:W-:-:S13]  /*1b30*/  R2UR UR5, R25 ;  /* 0x00000000190572ca */ /* 0x000fda00000e0000 */
[----:B------:R-:W2:Y:S01]  /*1b40*/  LDG.E R9, desc[UR4][R28.64+0xc] ;  /* 0x00000c041c097981 */ /* 0x000ea2000c1e1900 */
[----:B------:R-:W-:Y:S01]  /*1b50*/  VIADD R8, R2, 0x3 ;  /* 0x0000000302087836 */ /* 0x000fe20000000000 */
[----:B------:R-:W0:Y:S01]  /*1b60*/  LDCU.64 UR4, c[0x4][0x18] ;  /* 0x01000300ff0477ac */ /* 0x000e220008000a00 */
[----:B------:R1:W3:Y:S01]  /*1b70*/  LDC.64 R2, c[0x4][R27] ;  /* 0x010000001b027b82 */ /* 0x0002e20000000a00 */
[----:B------:R-:W-:Y:S01]  /*1b80*/  MOV R6, R17 ;  /* 0x0000001100067202 */ /* 0x000fe20000000f00 */
[----:B------:R-:W-:Y:S02]  /*1b90*/  IMAD.MOV.U32 R7, RZ, RZ, R16 ;  /* 0x000000ffff077224 */ /* 0x000fe400078e0010 */
[----:B0-----:R-:W-:Y:S02]  /*1ba0*/  IMAD.U32 R4, RZ, RZ, UR4 ;  /* 0x00000004ff047e24 */ /* 0x001fe4000f8e00ff */
[----:B------:R-:W-:Y:S01]  /*1bb0*/  IMAD.U32 R5, RZ, RZ, UR5 ;  /* 0x00000005ff057e24 */ /* 0x000fe2000f8e00ff */
[----:B--23--:R1:W-:Y:S06]  /*1bc0*/  STL.64 [R26], R8 ;  /* 0x000000081a007387 */ /* 0x00c3ec0000100a00 */
[----:B------:R-:W-:-:S07]  /*1bd0*/  LEPC R20, `(.L_x_37) ;  /* 0x000000001014794e */ /* 0x000fce0000000000 */
[----:B-1----:R-:W-:Y:S05]  /*1be0*/  CALL.ABS.NOINC R2 ;  /* 0x0000000002007343 */ /* 0x002fea0003c00000 */
.L_x_37:
[----:B------:R-:W-:-:S07]  /*1bf0*/  VIADD R19, R19, 0x4 ;  /* 0x0000000413137836 */ /* 0x000fce0000000000 */
.L_x_33:
[----:B------:R-:W-:-:S13]  /*1c00*/  ISETP.NE.AND P0, PT, R23, RZ, PT ;  /* 0x000000ff1700720c */ /* 0x000fda0003f05270 */
[----:B------:R-:W-:Y:S05]  /*1c10*/  @!P0 BRA `(.L_x_23) ;  /* 0x0000000000e88947 */ /* 0x000fea0003800000 */
        /* <DEDUP_REMOVED lines=9> */
[----:B------:R-:W-:Y:S02]  /*1cb0*/  ISETP.NE.AND P0, PT, R23, 0x1, PT ;  /* 0x000000011700780c */ /* 0x000fe40003f05270 */
[----:B------:R-:W-:Y:S02]  /*1cc0*/  MOV R7, R16 ;  /* 0x0000001000077202 */ /* 0x000fe40000000f00 */
[----:B------:R-:W1:Y:S01]  /*1cd0*/  LDC.64 R8, c[0x4][R8] ;  /* 0x0100000008087b82 */ /* 0x000e620000000a00 */
[----:B------:R-:W-:Y:S01]  /*1ce0*/  P2R R0, PR, RZ, 0x1 ;  /* 0x00000001ff007803 */ /* 0x000fe20000000000 */
[----:B0-----:R-:W-:Y:S01]  /*1cf0*/  VIADD R26, R17, -UR4 ;  /* 0x80000004111a7c36 */ /* 0x001fe20008000000 */
[----:B------:R-:W0:Y:S02]  /*1d00*/  LDCU.64 UR4, c[0x4][0x18] ;  /* 0x01000300ff0477ac */ /* 0x000e240008000a00 */
[----:B0-----:R-:W-:-:S02]  /*1d10*/  IMAD.U32 R4, RZ, RZ, UR4 ;  /* 0x00000004ff047e24 */ /* 0x001fc4000f8e00ff */
[----:B------:R-:W-:Y:S01]  /*1d20*/  IMAD.U32 R5, RZ, RZ, UR5 ;  /* 0x00000005ff057e24 */ /* 0x000fe2000f8e00ff */
[----:B-12---:R0:W-:Y:S06]  /*1d30*/  STL.64 [R26], R2 ;  /* 0x000000021a007387 */ /* 0x0061ec0000100a00 */
[----:B------:R-:W-:-:S07]  /*1d40*/  LEPC R20, `(.L_x_38) ;  /* 0x000000001014794e */ /* 0x000fce0000000000 */
[----:B0-----:R-:W-:Y:S05]  /*1d50*/  CALL.ABS.NOINC R8 ;  /* 0x0000000008007343 */ /* 0x001fea0003c00000 */
.L_x_38:
[----:B------:R-:W-:-:S13]  /*1d60*/  ISETP.NE.AND P6, PT, R23, 0x1, PT ;  /* 0x000000011700780c */ /* 0x000fda0003fc5270 */
[----:B------:R-:W-:Y:S05]  /*1d70*/  @!P6 BRA `(.L_x_23) ;  /* 0x000000000090e947 */ /* 0x000fea0003800000 */
        /* <DEDUP_REMOVED lines=12> */
[----:B------:R-:W-:Y:S01]  /*1e40*/  ISETP.NE.AND P0, PT, R23, 0x2, PT ;  /* 0x000000021700780c */ /* 0x000fe20003f05270 */
[----:B------:R-:W-:-:S02]  /*1e50*/  IMAD.MOV.U32 R6, RZ, RZ, R17 ;  /* 0x000000ffff067224 */ /* 0x000fc400078e0011 */
[----:B------:R-:W-:Y:S01]  /*1e60*/  IMAD.MOV.U32 R7, RZ, RZ, R16 ;  /* 0x000000ffff077224 */ /* 0x000fe200078e0010 */
[----:B------:R-:W-:Y:S01]  /*1e70*/  P2R R0, PR, RZ, 0x1 ;  /* 0x00000001ff007803 */ /* 0x000fe20000000000 */
[----:B0-----:R-:W-:Y:S02]  /*1e80*/  IMAD.U32 R4, RZ, RZ, UR4 ;  /* 0x00000004ff047e24 */ /* 0x001fe4000f8e00ff */
[----:B------:R-:W-:Y:S01]  /*1e90*/  IMAD.U32 R5, RZ, RZ, UR5 ;  /* 0x00000005ff057e24 */ /* 0x000fe2000f8e00ff */
[----:B--23--:R1:W-:Y:S06]  /*1ea0*/  STL.64 [R26], R10 ;  /* 0x0000000a1a007387 */ /* 0x00c3ec0000100a00 */
[----:B------:R-:W-:-:S07]  /*1eb0*/  LEPC R20, `(.L_x_39) ;  /* 0x000000001014794e */ /* 0x000fce0000000000 */
[----:B-1----:R-:W-:Y:S05]  /*1ec0*/  CALL.ABS.NOINC R8 ;  /* 0x0000000008007343 */ /* 0x002fea0003c00000 */
.L_x_39:
[----:B------:R-:W-:-:S13]  /*1ed0*/  ISETP.NE.AND P6, PT, R23, 0x2, PT ;  /* 0x000000021700780c */ /* 0x000fda0003fc5270 */
[----:B------:R-:W-:Y:S05]  /*1ee0*/  @!P6 BRA `(.L_x_23) ;  /* 0x000000000034e947 */ /* 0x000fea0003800000 */
[----:B------:R-:W-:Y:S02]  /*1ef0*/  R2UR UR4, R24 ;  /* 0x00000000180472ca */ /* 0x000fe400000e0000 */
[----:B------:R-:W-:-:S13]  /*1f00*/  R2UR UR5, R25 ;  /* 0x00000000190572ca */ /* 0x000fda00000e0000 */
[----:B------:R-:W2:Y:S01]  /*1f10*/  LDG.E R9, desc[UR4][R28.64+0x8] ;  /* 0x000008041c097981 */ /* 0x000ea2000c1e1900 */
[----:B------:R-:W-:Y:S01]  /*1f20*/  VIADD R8, R2, 0x2 ;  /* 0x0000000202087836 */ /* 0x000fe20000000000 */
[----:B------:R-:W0:Y:S01]  /*1f30*/  LDCU.64 UR4, c[0x4][0x18] ;  /* 0x01000300ff0477ac */ /* 0x000e220008000a00 */
[----:B------:R1:W3:Y:S01]  /*1f40*/  LDC.64 R2, c[0x4][R19] ;  /* 0x0100000013027b82 */ /* 0x0002e20000000a00 */
[----:B------:R-:W-:Y:S02]  /*1f50*/  IMAD.MOV.U32 R6, RZ, RZ, R17 ;  /* 0x000000ffff067224 */ /* 0x000fe400078e0011 */
[----:B------:R-:W-:Y:S01]  /*1f60*/  IMAD.MOV.U32 R7, RZ, RZ, R16 ;  /* 0x000000ffff077224 */ /* 0x000fe200078e0010 */
[----:B0-----:R-:W-:Y:S01]  /*1f70*/  MOV R4, UR4 ;  /* 0x0000000400047c02 */ /* 0x001fe20008000f00 */
[----:B------:R-:W-:Y:S01]  /*1f80*/  IMAD.U32 R5, RZ, RZ, UR5 ;  /* 0x00000005ff057e24 */ /* 0x000fe2000f8e00ff */
[----:B--23--:R1:W-:Y:S06]  /*1f90*/  STL.64 [R26], R8 ;  /* 0x000000081a007387 */ /* 0x00c3ec0000100a00 */
[----:B------:R-:W-:-:S07]  /*1fa0*/  LEPC R20, `(.L_x_23) ;  /* 0x000000001014794e */ /* 0x000fce0000000000 */
[----:B-1----:R-:W-:Y:S05]  /*1fb0*/  CALL.ABS.NOINC R2 ;  /* 0x0000000002007343 */ /* 0x002fea0003c00000 */
.L_x_23:
[----:B------:R-:W-:Y:S01]  /*1fc0*/  MOV R0, 0x0 ;  /* 0x0000000000007802 */ /* 0x000fe20000000f00 */
[----:B------:R-:W1:Y:S01]  /*1fd0*/  LDCU.64 UR4, c[0x4][0x20] ;  /* 0x01000400ff0477ac */ /* 0x000e620008000a00 */
[----:B------:R-:W-:Y:S02]  /*1fe0*/  CS2R R6, SRZ ;  /* 0x0000000000067805 */ /* 0x000fe4000001ff00 */
[----:B------:R2:W3:Y:S01]  /*1ff0*/  LDC.64 R2, c[0x4][R0] ;  /* 0x0100000000027b82 */ /* 0x0004e20000000a00 */
[----:B-1----:R-:W-:Y:S02]  /*2000*/  IMAD.U32 R4, RZ, RZ, UR4 ;  /* 0x00000004ff047e24 */ /* 0x002fe4000f8e00ff */
[----:B--2---:R-:W-:-:S07]  /*2010*/  IMAD.U32 R5, RZ, RZ, UR5 ;  /* 0x00000005ff057e24 */ /* 0x004fce000f8e00ff */
[----:B------:R-:W-:-:S07]  /*2020*/  LEPC R20, `(.L_x_40) ;  /* 0x000000001014794e */ /* 0x000fce0000000000 */
[----:B0--3--:R-:W-:Y:S05]  /*2030*/  CALL.ABS.NOINC R2 ;  /* 0x0000000002007343 */ /* 0x009fea0003c00000 */
.L_x_40:
[----:B------:R-:W0:Y:S01]  /*2040*/  LDCU UR4, c[0x0][0x388] ;  /* 0x00007100ff0477ac */ /* 0x000e220008000800 */
[----:B------:R-:W-:-:S05]  /*2050*/  VIADD R18, R18, 0x1 ;  /* 0x0000000112127836 */ /* 0x000fca0000000000 */
[----:B0-----:R-:W-:-:S13]  /*2060*/  ISETP.NE.AND P0, PT, R18, UR4, PT ;  /* 0x0000000412007c0c */ /* 0x001fda000bf05270 */
[----:B------:R-:W-:Y:S05]  /*2070*/  @P0 BRA `(.L_x_41) ;  /* 0xffffffe000440947 */ /* 0x000fea000383ffff */
[----:B------:R-:W-:Y:S05]  /*2080*/  BSYNC.RECONVERGENT B7 ;  /* 0x0000000000077941 */ /* 0x000fea0003800200 */
.L_x_3:
[----:B------:R-:W-:Y:S05]  /*2090*/  BRA `(.L_x_42) ;  /* 0x0000000000e47947 */ /* 0x000fea0003800000 */
.L_x_2:
[C---:B------:R-:W-:Y:S02]  /*20a0*/  ISETP.GE.U32.AND P0, PT, R0.reuse, 0x4, PT ;  /* 0x000000040000780c */ /* 0x040fe40003f06070 */
[----:B------:R-:W-:-:S11]  /*20b0*/  LOP3.LUT R18, R0, 0x3, RZ, 0xc0, !PT ;  /* 0x0000000300127812 */ /* 0x000fd600078ec0ff */
[----:B------:R-:W-:Y:S05]  /*20c0*/  @!P0 BRA `(.L_x_43) ;  /* 0x0000000000988947 */ /* 0x000fea0003800000 */
[----:B------:R-:W-:Y:S01]  /*20d0*/  BSSY.RECONVERGENT B6, `(.L_x_43) ;  /* 0x0000025000067945 */ /* 0x000fe20003800200 */
[----:B------:R-:W-:Y:S01]  /*20e0*/  LOP3.LUT R17, R0, 0x7ffffffc, RZ, 0xc0, !PT ;  /* 0x7ffffffc00117812 */ /* 0x000fe200078ec0ff */
[----:B------:R-:W-:-:S07]  /*20f0*/  IMAD.MOV.U32 R16, RZ, RZ, RZ ;  /* 0x000000ffff107224 */ /* 0x000fce00078e00ff */
.L_x_48:
[----:B------:R-:W-:Y:S01]  /*2100*/  MOV R2, 0x0 ;  /* 0x0000000000027802 */ /* 0x000fe20000000f00 */
[----:B------:R-:W0:Y:S01]  /*2110*/  LDCU.64 UR4, c[0x4][0x20] ;  /* 0x01000400ff0477ac */ /* 0x000e220008000a00 */
[----:B------:R-:W-:Y:S02]  /*2120*/  IADD3 R16, PT, PT, R16, 0x4, RZ ;  /* 0x0000000410107810 */ /* 0x000fe40007ffe0ff */
[----:B------:R-:W-:Y:S01]  /*2130*/  CS2R R6, SRZ ;  /* 0x0000000000067805 */ /* 0x000fe2000001ff00 */
[----:B------:R1:W2:Y:S01]  /*2140*/  LDC.64 R8, c[0x4][R2] ;  /* 0x0100000002087b82 */ /* 0x0002a20000000a00 */
[----:B------:R-:W-:-:S04]  /*2150*/  ISETP.NE.AND P0, PT, R16, R17, PT ;  /* 0x000000111000720c */ /* 0x000fc80003f05270 */
[----:B------:R-:W-:Y:S01]  /*2160*/  P2R R19, PR, RZ, 0x1 ;  /* 0x00000001ff137803 */ /* 0x000fe20000000000 */
[----:B0-----:R-:W-:Y:S02]  /*2170*/  IMAD.U32 R4, RZ, RZ, UR4 ;  /* 0x00000004ff047e24 */ /* 0x001fe4000f8e00ff */
[----:B-1----:R-:W-:-:S07]  /*2180*/  IMAD.U32 R5, RZ, RZ, UR5 ;  /* 0x00000005ff057e24 */ /* 0x002fce000f8e00ff */
[----:B------:R-:W-:-:S07]  /*2190*/  LEPC R20, `(.L_x_44) ;  /* 0x000000001014794e */ /* 0x000fce0000000000 */
[----:B--2---:R-:W-:Y:S05]  /*21a0*/  CALL.ABS.NOINC R8 ;  /* 0x0000000008007343 */ /* 0x004fea0003c00000 */
.L_x_44:
[----:B------:R0:W1:Y:S01]  /*21b0*/  LDC.64 R8, c[0x4][R2] ;  /* 0x0100000002087b82 */ /* 0x0000620000000a00 */
[----:B------:R-:W2:Y:S01]  /*21c0*/  LDCU.64 UR4, c[0x4][0x20] ;  /* 0x01000400ff0477ac */ /* 0x000ea20008000a00 */
[----:B------:R-:W-:Y:S01]  /*21d0*/  CS2R R6, SRZ ;  /* 0x0000000000067805 */ /* 0x000fe2000001ff00 */
[----:B--2---:R-:W-:Y:S02]  /*21e0*/  IMAD.U32 R4, RZ, RZ, UR4 ;  /* 0x00000004ff047e24 */ /* 0x004fe4000f8e00ff */
[----:B0-----:R-:W-:-:S07]  /*21f0*/  IMAD.U32 R5, RZ, RZ, UR5 ;  /* 0x00000005ff057e24 */ /* 0x001fce000f8e00ff */
[----:B------:R-:W-:-:S07]  /*2200*/  LEPC R20, `(.L_x_45) ;  /* 0x000000001014794e */ /* 0x000fce0000000000 */
[----:B-1----:R-:W-:Y:S05]  /*2210*/  CALL.ABS.NOINC R8 ;  /* 0x0000000008007343 */ /* 0x002fea0003c00000 */
.L_x_45:
[----:B------:R0:W1:Y:S01]  /*2220*/  LDC.64 R8, c[0x4][R2] ;  /* 0x0100000002087b82 */ /* 0x0000620000000a00 */
[----:B------:R-:W2:Y:S01]  /*2230*/  LDCU.64 UR4, c[0x4][0x20] ;  /* 0x01000400ff0477ac */ /* 0x000ea20008000a00 */
[----:B------:R-:W-:Y:S01]  /*2240*/  CS2R R6, SRZ ;  /* 0x0000000000067805 */ /* 0x000fe2000001ff00 */
[----:B--2---:R-:W-:Y:S02]  /*2250*/  IMAD.U32 R4, RZ, RZ, UR4 ;  /* 0x00000004ff047e24 */ /* 0x004fe4000f8e00ff */
[----:B0-----:R-:W-:-:S07]  /*2260*/  IMAD.U32 R5, RZ, RZ, UR5 ;  /* 0x00000005ff057e24 */ /* 0x001fce000f8e00ff */
[----:B------:R-:W-:-:S07]  /*2270*/  LEPC R20, `(.L_x_46) ;  /* 0x000000001014794e */ /* 0x000fce0000000000 */
[----:B-1----:R-:W-:Y:S05]  /*2280*/  CALL.ABS.NOINC R8 ;  /* 0x0000000008007343 */ /* 0x002fea0003c00000 */
.L_x_46:
[----:B------:R-:W0:Y:S01]  /*2290*/  LDC.64 R2, c[0x4][R2] ;  /* 0x0100000002027b82 */ /* 0x000e220000000a00 */
[----:B------:R-:W1:Y:S01]  /*22a0*/  LDCU.64 UR4, c[0x4][0x20] ;  /* 0x01000400ff0477ac */ /* 0x000e620008000a00 */
[----:B------:R-:W-:Y:S01]  /*22b0*/  CS2R R6, SRZ ;  /* 0x0000000000067805 */ /* 0x000fe2000001ff00 */
[----:B-1----:R-:W-:Y:S01]  /*22c0*/  IMAD.U32 R4, RZ, RZ, UR4 ;  /* 0x00000004ff047e24 */ /* 0x002fe2000f8e00ff */
[----:B------:R-:W-:-:S07]  /*22d0*/  MOV R5, UR5 ;  /* 0x0000000500057c02 */ /* 0x000fce0008000f00 */
[----:B------:R-:W-:-:S07]  /*22e0*/  LEPC R20, `(.L_x_47) ;  /* 0x000000001014794e */ /* 0x000fce0000000000 */
[----:B0-----:R-:W-:Y:S05]  /*22f0*/  CALL.ABS.NOINC R2 ;  /* 0x0000000002007343 */ /* 0x001fea0003c00000 */
.L_x_47:
[----:B------:R-:W-:-:S13]  /*2300*/  ISETP.NE.AND P6, PT, R19, RZ, PT ;  /* 0x000000ff1300720c */ /* 0x000fda0003fc5270 */
[----:B------:R-:W-:Y:S05]  /*2310*/  @P6 BRA `(.L_x_48) ;  /* 0xfffffffc00786947 */ /* 0x000fea000383ffff */
[----:B------:R-:W-:Y:S05]  /*2320*/  BSYNC.RECONVERGENT B6 ;  /* 0x0000000000067941 */ /* 0x000fea0003800200 */
.L_x_43:
[----:B------:R-:W-:-:S13]  /*2330*/  ISETP.NE.AND P0, PT, R18, RZ, PT ;  /* 0x000000ff1200720c */ /* 0x000fda0003f05270 */
[----:B------:R-:W-:Y:S05]  /*2340*/  @!P0 BRA `(.L_x_42) ;  /* 0x0000000000388947 */ /* 0x000fea0003800000 */
[----:B------:R-:W-:-:S07]  /*2350*/  IMAD.MOV.U32 R17, RZ, RZ, RZ ;  /* 0x000000ffff117224 */ /* 0x000fce00078e00ff */
.L_x_50:
[----:B------:R-:W0:Y:S01]  /*2360*/  LDCU.64 UR4, c[0x4][0x20] ;  /* 0x01000400ff0477ac */ /* 0x000e220008000a00 */
[----:B------:R-:W-:Y:S01]  /*2370*/  VIADD R17, R17, 0x1 ;  /* 0x0000000111117836 */ /* 0x000fe20000000000 */
[----:B------:R-:W-:Y:S02]  /*2380*/  MOV R0, 0x0 ;  /* 0x0000000000007802 */ /* 0x000fe40000000f00 */
[----:B------:R-:W-:Y:S02]  /*2390*/  CS2R R6, SRZ ;  /* 0x0000000000067805 */ /* 0x000fe4000001ff00 */
[----:B------:R-:W-:Y:S01]  /*23a0*/  ISETP.NE.AND P0, PT, R17, R18, PT ;  /* 0x000000121100720c */ /* 0x000fe20003f05270 */
[----:B------:R1:W2:Y:S03]  /*23b0*/  LDC.64 R2, c[0x4][R0] ;  /* 0x0100000000027b82 */ /* 0x0002a60000000a00 */
[----:B-1----:R-:W-:Y:S01]  /*23c0*/  P2R R0, PR, RZ, 0x1 ;  /* 0x00000001ff007803 */ /* 0x002fe20000000000 */
[----:B0-----:R-:W-:-:S02]  /*23d0*/  IMAD.U32 R4, RZ, RZ, UR4 ;  /* 0x00000004ff047e24 */ /* 0x001fc4000f8e00ff */
[----:B------:R-:W-:-:S07]  /*23e0*/  IMAD.U32 R5, RZ, RZ, UR5 ;  /* 0x00000005ff057e24 */ /* 0x000fce000f8e00ff */
[----:B------:R-:W-:-:S07]  /*23f0*/  LEPC R20, `(.L_x_49) ;  /* 0x000000001014794e */ /* 0x000fce0000000000 */
[----:B--2---:R-:W-:Y:S05]  /*2400*/  CALL.ABS.NOINC R2 ;  /* 0x0000000002007343 */ /* 0x004fea0003c00000 */
.L_x_49:
[----:B------:R-:W-:-:S13]  /*2410*/  ISETP.NE.AND P6, PT, R17, R18, PT ;  /* 0x000000121100720c */ /* 0x000fda0003fc5270 */
[----:B------:R-:W-:Y:S05]  /*2420*/  @P6 BRA `(.L_x_50) ;  /* 0xfffffffc00cc6947 */ /* 0x000fea000383ffff */
.L_x_42:
[----:B------:R-:W-:Y:S05]  /*2430*/  BSYNC.RECONVERGENT B8 ;  /* 0x0000000000087941 */ /* 0x000fea0003800200 */
.L_x_1:
[----:B------:R-:W-:Y:S01]  /*2440*/  MOV R0, 0x0 ;  /* 0x0000000000007802 */ /* 0x000fe20000000f00 */
[----:B------:R-:W0:Y:S01]  /*2450*/  LDCU.64 UR4, c[0x4][0x20] ;  /* 0x01000400ff0477ac */ /* 0x000e220008000a00 */
[----:B------:R-:W-:Y:S02]  /*2460*/  CS2R R6, SRZ ;  /* 0x0000000000067805 */ /* 0x000fe4000001ff00 */
[----:B------:R1:W2:Y:S01]  /*2470*/  LDC.64 R2, c[0x4][R0] ;  /* 0x0100000000027b82 */ /* 0x0002a20000000a00 */
[----:B0-----:R-:W-:Y:S02]  /*2480*/  IMAD.U32 R4, RZ, RZ, UR4 ;  /* 0x00000004ff047e24 */ /* 0x001fe4000f8e00ff */
[----:B-1----:R-:W-:-:S07]  /*2490*/  IMAD.U32 R5, RZ, RZ, UR5 ;  /* 0x00000005ff057e24 */ /* 0x002fce000f8e00ff */
[----:B------:R-:W-:-:S07]  /*24a0*/  LEPC R20, `(.L_x_51) ;  /* 0x000000001014794e */ /* 0x000fce0000000000 */
[----:B--2---:R-:W-:Y:S05]  /*24b0*/  CALL.ABS.NOINC R2 ;  /* 0x0000000002007343 */ /* 0x004fea0003c00000 */
.L_x_51:
[----:B------:R-:W-:Y:S05]  /*24c0*/  EXIT ;  /* 0x000000000000794d */ /* 0x000fea0003800000 */
.L_x_52:
[----:B------:R-:W-:-:S00]  /*24d0*/  BRA `(.L_x_52) ;  /* 0xfffffffc00fc7947 */ /* 0x000fc0000383ffff */
[----:B------:R-:W-:-:S00]  /*24e0*/  NOP ;  /* 0x0000000000007918 */ /* 0x000fc00000000000 */
        /* <DEDUP_REMOVED lines=9> */
.L_x_55:


//--------------------- .text._Z12insertValuesPiiiii --------------------------
	.section	.text._Z12insertValuesPiiiii,"ax",@progbits
	.align	128
        .global         _Z12insertValuesPiiiii
        .type           _Z12insertValuesPiiiii,@function
        .size           _Z12insertValuesPiiiii,(.L_x_56 - _Z12insertValuesPiiiii)
        .other          _Z12insertValuesPiiiii,@"STO_CUDA_ENTRY STV_DEFAULT"
_Z12insertValuesPiiiii:
.text._Z12insertValuesPiiiii:
[----:B------:R-:W0:Y:S01]  /*0000*/  LDC R1, c[0x0][0x37c] ;  /* 0x0000df00ff017b82 */ /* 0x000e220000000800 */
[----:B------:R-:W1:Y:S07]  /*0010*/  S2R R2, SR_TID.X ;  /* 0x0000000000027919 */ /* 0x000e6e0000002100 */
[----:B------:R-:W2:Y:S01]  /*0020*/  LDC.64 R12, c[0x0][0x388] ;  /* 0x0000e200ff0c7b82 */ /* 0x000ea20000000a00 */
[----:B------:R-:W3:Y:S01]  /*0030*/  LDCU UR7, c[0x0][0x2fc] ;  /* 0x00005f80ff0777ac */ /* 0x000ee20008000800 */
[----:B0-----:R-:W-:Y:S01]  /*0040*/  VIADD R1, R1, 0xfffffff0 ;  /* 0xfffffff001017836 */ /* 0x001fe20000000000 */
[----:B------:R-:W2:Y:S05]  /*0050*/  LDCU UR6, c[0x0][0x394] ;  /* 0x00007280ff0677ac */ /* 0x000eaa0008000800 */
[----:B------:R-:W1:Y:S01]  /*0060*/  S2UR UR4, SR_CTAID.X ;  /* 0x00000000000479c3 */ /* 0x000e620000002500 */
[----:B------:R-:W0:Y:S07]  /*0070*/  LDCU.64 UR8, c[0x4][0x8] ;  /* 0x01000100ff0877ac */ /* 0x000e2e0008000a00 */
[----:B------:R-:W1:Y:S08]  /*0080*/  LDC R3, c[0x0][0x360] ;  /* 0x0000d800ff037b82 */ /* 0x000e700000000800 */
[----:B------:R-:W4:Y:S01]  /*0090*/  LDC.64 R8, c[0x0][0x380] ;  /* 0x0000e000ff087b82 */ /* 0x000f220000000a00 */
[----:B--2---:R-:W-:Y:S01]  /*00a0*/  ISETP.GE.AND P0, PT, R12, UR6, PT ;  /* 0x000000060c007c0c */ /* 0x004fe2000bf06270 */
[----:B------:R2:W-:Y:S01]  /*00b0*/  STL [R1+0x8], R12 ;  /* 0x0000080c01007387 */ /* 0x0005e20000100800 */
[----:B0-----:R-:W-:-:S02]  /*00c0*/  IMAD.U32 R4, RZ, RZ, UR8 ;  /* 0x00000008ff047e24 */ /* 0x001fc4000f8e00ff */
[----:B-1----:R-:W-:Y:S01]  /*00d0*/  IMAD R2, R3, UR4, R2 ;  /* 0x0000000403027c24 */ /* 0x002fe2000f8e0202 */
[----:B------:R-:W0:Y:S04]  /*00e0*/  LDCU.64 UR4, c[0x0][0x358] ;  /* 0x00006b00ff0477ac */ /* 0x000e280008000a00 */
[----:B------:R-:W-:Y:S02]  /*00f0*/  LOP3.LUT R0, RZ, R2, RZ, 0x33, !PT ;  /* 0x00000002ff007212 */ /* 0x000fe400078e33ff */
[C---:B------:R-:W-:Y:S01]  /*0100*/  IADD3 R3, PT, PT, -R2.reuse, R12, RZ ;  /* 0x0000000c02037210 */ /* 0x040fe20007ffe1ff */
[----:B------:R-:W-:Y:S01]  /*0110*/  IMAD.IADD R2, R2, 0x1, R13 ;  /* 0x0000000102027824 */ /* 0x000fe200078e020d */
[----:B------:R-:W-:Y:S02]  /*0120*/  @P0 IADD3 R3, PT, PT, R0, UR6, RZ ;  /* 0x0000000600030c10 */ /* 0x000fe4000fffe0ff */
[----:B------:R-:W-:-:S03]  /*0130*/  MOV R0, 0x0 ;  /* 0x0000000000007802 */ /* 0x000fc60000000f00 */
[----:B------:R-:W-:Y:S01]  /*0140*/  IMAD R5, R2, UR6, R3 ;  /* 0x0000000602057c24 */ /* 0x000fe2000f8e0203 */
[----:B------:R-:W1:Y:S01]  /*0150*/  LDCU UR6, c[0x0][0x2f8] ;  /* 0x00005f00ff0677ac */ /* 0x000e620008000800 */
[----:B------:R2:W-:Y:S01]  /*0160*/  STL.64 [R1], R2 ;  /* 0x0000000201007387 */ /* 0x0005e20000100a00 */
[----:B------:R2:W5:Y:S01]  /*0170*/  LDC.64 R10, c[0x4][R0] ;  /* 0x01000000000a7b82 */ /* 0x0005620000000a00 */
[----:B----4-:R-:W-:Y:S01]  /*0180*/  IMAD.WIDE R8, R5, 0x4, R8 ;  /* 0x0000000405087825 */ /* 0x010fe200078e0208 */
[----:B------:R-:W-:-:S04]  /*0190*/  MOV R5, UR9 ;  /* 0x0000000900057c02 */ /* 0x000fc80008000f00 */
[----:B0-----:R2:W-:Y:S01]  /*01a0*/  STG.E desc[UR4][R8.64], R12 ;  /* 0x0000000c08007986 */ /* 0x0015e2000c101904 */
[----:B-1----:R-:W-:-:S05]  /*01b0*/  IADD3 R6, P0, PT, R1, UR6, RZ ;  /* 0x0000000601067c10 */ /* 0x002fca000ff1e0ff */
[----:B--23--:R-:W-:-:S08]  /*01c0*/  IMAD.X R7, RZ, RZ, UR7, P0 ;  /* 0x00000007ff077e24 */ /* 0x00cfd000080e06ff */
[----:B------:R-:W-:-:S07]  /*01d0*/  LEPC R20, `(.L_x_53) ;  /* 0x000000001014794e */ /* 0x000fce0000000000 */
[----:B-----5:R-:W-:Y:S05]  /*01e0*/  CALL.ABS.NOINC R10 ;  /* 0x000000000a007343 */ /* 0x020fea0003c00000 */
.L_x_53:
[----:B------:R-:W-:Y:S05]  /*01f0*/  EXIT ;  /* 0x000000000000794d */ /* 0x000fea0003800000 */
.L_x_54:
        /* <DEDUP_REMOVED lines=16> */
.L_x_56:


//--------------------- .nv.global.init           --------------------------
	.section	.nv.global.init,"aw",@progbits
.nv.global.init:
	.type		$str$3,@object
	.size		$str$3,($str$2 - $str$3)
$str$3:
        /*0000*/ 	.byte	0x0a, 0x00
	.type		$str$2,@object
	.size		$str$2,($str$1 - $str$2)
$str$2:
        /*0002*/ 	.byte	0x25, 0x64, 0x3a, 0x25, 0x69, 0x20, 0x20, 0x00
	.type		$str$1,@object
	.size		$str$1,($str - $str$1)
$str$1:
        /*000a*/ 	.byte	0x41, 0x72, 0x72, 0x61, 0x79, 0x20, 0x66, 0x72, 0x6f, 0x6d, 0x20, 0x6b, 0x65, 0x72, 0x6e, 0x65
        /*001a*/ 	.byte	0x6c, 0x3a, 0x0a, 0x00
	.type		$str,@object
	.size		$str,(.L_0 - $str)
$str:
        /*001e*/ 	.byte	0x70, 0x6f, 0x73, 0x3a, 0x20, 0x28, 0x25, 0x64, 0x2c, 0x25, 0x75, 0x29, 0x20, 0x0a, 0x20, 0x25
        /*002e*/ 	.byte	0x69, 0x20, 0x20, 0x0a, 0x00
.L_0:


//--------------------- .nv.shared.reserved.0     --------------------------
	.section	.nv.shared.reserved.0,"aw",@nobits
	.weak		__nv_reservedSMEM_offset_0_alias
	.size		__nv_reservedSMEM_offset_0_alias, 0, 64
	.other		__nv_reservedSMEM_offset_0_alias,@"STO_CUDA_RESERVED_SHARED STV_DEFAULT"
__nv_reservedSMEM_offset_0_alias:
	.zero		0
	.zero		64


//--------------------- .nv.constant0._Z8printArrPiii --------------------------
	.section	.nv.constant0._Z8printArrPiii,"a",@progbits
	.sectionflags	@""
	.align	4
.nv.constant0._Z8printArrPiii:
	.zero		912


//--------------------- .nv.constant0._Z12insertValuesPiiiii --------------------------
	.section	.nv.constant0._Z12insertValuesPiiiii,"a",@progbits
	.sectionflags	@""
	.align	4
.nv.constant0._Z12insertValuesPiiiii:
	.zero		920


//--------------------- SYMBOLS --------------------------

	.type		.nv.reservedSmem.offset0,@object
	.size		.nv.reservedSmem.offset0,0x4
	.type		vprintf,@function
